def attn_fwd(
    Q,
    K,
    V,
    Out,
    Lse,
    sm_scale,
    stride_qz,
    stride_qh,
    stride_qm,
    stride_qk,
    stride_kz,
    stride_kh,
    stride_kn,
    stride_kk,
    stride_vz,
    stride_vh,
    stride_vn,
    stride_vk,
    stride_oz,
    stride_oh,
    stride_om,
    stride_ok,
    seqlen_q,
    seqlen_k,
    BLOCK_M: tl.constexpr,
    BLOCK_N: tl.constexpr,
    HEAD_DIM: tl.constexpr,
    CAUSAL: tl.constexpr,
):
    start_m = tl.program_id(0)
    off_hz = tl.program_id(1)
    q_off = off_hz * stride_qh
    k_off = off_hz * stride_kh
    v_off = off_hz * stride_vh
    offs_m = start_m * BLOCK_M + tl.arange(0, BLOCK_M)
    offs_d = tl.arange(0, HEAD_DIM)
    offs_n = tl.arange(0, BLOCK_N)
    q_ptrs = Q + q_off + offs_m[:, None] * stride_qm + offs_d[None, :] * stride_qk
    k_ptrs = K + k_off + offs_d[:, None] * stride_kk + offs_n[None, :] * stride_kn
    v_ptrs = V + v_off + offs_n[:, None] * stride_vn + offs_d[None, :] * stride_vk
    m_i = tl.full([BLOCK_M], float("-inf"), dtype=tl.float32)
    l_i = tl.zeros([BLOCK_M], dtype=tl.float32) + 1.0
    acc = tl.zeros([BLOCK_M, HEAD_DIM], dtype=tl.float32)
    q = tl.load(q_ptrs)
    acc, l_i, m_i = _attn_fwd_inner(
        acc,
        l_i,
        m_i,
        q,
        k_ptrs,
        v_ptrs,
        sm_scale,
        stride_kn,
        stride_vn,
        start_m,
        seqlen_k,
        BLOCK_M,
        BLOCK_N,
        HEAD_DIM,
        CAUSAL,
    )
    acc = acc / l_i[:, None]
    lse = m_i + tl.math.log2(l_i) / 1.4426950408889634
    o_ptrs = (
        Out
        + off_hz * stride_oh
        + offs_m[:, None] * stride_om
        + offs_d[None, :] * stride_ok
    )
    tl.store(o_ptrs, acc.to(Out.dtype.element_ty))
    tl.store(Lse + off_hz * seqlen_q + offs_m, lse)

# config = {"BLOCK_M": 32, "BLOCK_N": 128, "HEAD_DIM": 64, "arch": "sm_100", "causal": true, "dtype": "fp16", "num_stages": 2, "num_warps": 8}
# arch = sm_100


// ===== COMPILED SASS (sm_100a) =====

	.target	sm_100a

	.elftype	@"ET_EXEC"


//--------------------- .note.nv.tkinfo           --------------------------
	.section	.note.nv.tkinfo,"",@"SHT_NOTE"
	.sectionflags	@"SHF_NOTE_NV_TKINFO"
	.tkinfo
        /*0018*/ 	.word	0x00000081
        /*0030*/ 	.string	""
        /*0030*/ 	.string	"ptxas-blackwell"
        /*0030*/ 	.string	"Cuda compilation tools, release 12.9, V12.9.86"
        /*0030*/ 	.string	"Build cuda_12.9.r12.9/compiler.36037853_0"
        /*0030*/ 	.string	"-v  -suppress-debug-info  -lineinfo  -arch sm_100a "



//--------------------- .note.nv.cuver            --------------------------
	.section	.note.nv.cuver,"",@"SHT_NOTE"
	.sectionflags	@"SHF_NOTE_NV_CUVER"
        /*0018*/ 	.short	0x0001
        /*001a*/ 	.short	0x0064
        /*001c*/ 	.short	0x0001
        /*001e*/ 	.short	0x0000
        /*0020*/ 	.short	0x0001
        /*0022*/ 	.short	0x0000


//--------------------- .nv.info                  --------------------------
	.section	.nv.info,"",@"SHT_CUDA_INFO"
	.align	4


	//----- nvinfo : EIATTR_REGCOUNT
	.align		4
        /*0000*/ 	.byte	0x04, 0x2f
        /*0002*/ 	.short	(.L_2 - .L_1)
	.align		4
.L_1:
        /*0004*/ 	.word	index@(attn_fwd)
        /*0008*/ 	.word	0x000000f4


	//----- nvinfo : EIATTR_FRAME_SIZE
	.align		4
.L_2:
        /*000c*/ 	.byte	0x04, 0x11
        /*000e*/ 	.short	(.L_4 - .L_3)
	.align		4
.L_3:
        /*0010*/ 	.word	index@(attn_fwd)
        /*0014*/ 	.word	0x00000000


	//----- nvinfo : EIATTR_MIN_STACK_SIZE
	.align		4
.L_4:
        /*0018*/ 	.byte	0x04, 0x12
        /*001a*/ 	.short	(.L_6 - .L_5)
	.align		4
.L_5:
        /*001c*/ 	.word	index@(attn_fwd)
        /*0020*/ 	.word	0x00000000
.L_6:


//--------------------- .nv.info.attn_fwd         --------------------------
	.section	.nv.info.attn_fwd,"",@"SHT_CUDA_INFO"
	.sectionflags	@""
	.align	4


	//----- nvinfo : EIATTR_CUDA_API_VERSION
	.align		4
        /*0000*/ 	.byte	0x04, 0x37
        /*0002*/ 	.short	(.L_8 - .L_7)
.L_7:
        /*0004*/ 	.word	0x00000081


	//----- nvinfo : EIATTR_KPARAM_INFO
	.align		4
.L_8:
        /*0008*/ 	.byte	0x04, 0x17
        /*000a*/ 	.short	(.L_10 - .L_9)
.L_9:
        /*000c*/ 	.word	0x00000000
        /*0010*/ 	.short	0x0019
        /*0012*/ 	.short	0x0080
        /*0014*/ 	.byte	0x00, 0xf4, 0x21, 0x00


	//----- nvinfo : EIATTR_KPARAM_INFO
	.align		4
.L_10:
        /*0018*/ 	.byte	0x04, 0x17
        /*001a*/ 	.short	(.L_12 - .L_11)
.L_11:
        /*001c*/ 	.word	0x00000000
        /*0020*/ 	.short	0x0018
        /*0022*/ 	.short	0x0078
        /*0024*/ 	.byte	0x00, 0xf4, 0x21, 0x00


	//----- nvinfo : EIATTR_KPARAM_INFO
	.align		4
.L_12:
        /*0028*/ 	.byte	0x04, 0x17
        /*002a*/ 	.short	(.L_14 - .L_13)
.L_13:
        /*002c*/ 	.word	0x00000000
        /*0030*/ 	.short	0x0017
        /*0032*/ 	.short	0x0070
        /*0034*/ 	.byte	0x00, 0xf0, 0x11, 0x00


	//----- nvinfo : EIATTR_KPARAM_INFO
	.align		4
.L_14:
        /*0038*/ 	.byte	0x04, 0x17
        /*003a*/ 	.short	(.L_16 - .L_15)
.L_15:
        /*003c*/ 	.word	0x00000000
        /*0040*/ 	.short	0x0016
        /*0042*/ 	.short	0x006c
        /*0044*/ 	.byte	0x00, 0xf0, 0x11, 0x00


	//----- nvinfo : EIATTR_KPARAM_INFO
	.align		4
.L_16:
        /*0048*/ 	.byte	0x04, 0x17
        /*004a*/ 	.short	(.L_18 - .L_17)
.L_17:
        /*004c*/ 	.word	0x00000000
        /*0050*/ 	.short	0x0015
        /*0052*/ 	.short	0x0068
        /*0054*/ 	.byte	0x00, 0xf0, 0x11, 0x00


	//----- nvinfo : EIATTR_KPARAM_INFO
	.align		4
.L_18:
        /*0058*/ 	.byte	0x04, 0x17
        /*005a*/ 	.short	(.L_20 - .L_19)
.L_19:
        /*005c*/ 	.word	0x00000000
        /*0060*/ 	.short	0x0014
        /*0062*/ 	.short	0x0064
        /*0064*/ 	.byte	0x00, 0xf0, 0x11, 0x00


	//----- nvinfo : EIATTR_KPARAM_INFO
	.align		4
.L_20:
        /*0068*/ 	.byte	0x04, 0x17
        /*006a*/ 	.short	(.L_22 - .L_21)
.L_21:
        /*006c*/ 	.word	0x00000000
        /*0070*/ 	.short	0x0013
        /*0072*/ 	.short	0x0060
        /*0074*/ 	.byte	0x00, 0xf0, 0x11, 0x00


	//----- nvinfo : EIATTR_KPARAM_INFO
	.align		4
.L_22:
        /*0078*/ 	.byte	0x04, 0x17
        /*007a*/ 	.short	(.L_24 - .L_23)
.L_23:
        /*007c*/ 	.word	0x00000000
        /*0080*/ 	.short	0x0012
        /*0082*/ 	.short	0x005c
        /*0084*/ 	.byte	0x00, 0xf0, 0x11, 0x00


	//----- nvinfo : EIATTR_KPARAM_INFO
	.align		4
.L_24:
        /*0088*/ 	.byte	0x04, 0x17
        /*008a*/ 	.short	(.L_26 - .L_25)
.L_25:
        /*008c*/ 	.word	0x00000000
        /*0090*/ 	.short	0x0011
        /*0092*/ 	.short	0x0058
        /*0094*/ 	.byte	0x00, 0xf0, 0x11, 0x00


	//----- nvinfo : EIATTR_KPARAM_INFO
	.align		4
.L_26:
        /*0098*/ 	.byte	0x04, 0x17
        /*009a*/ 	.short	(.L_28 - .L_27)
.L_27:
        /*009c*/ 	.word	0x00000000
        /*00a0*/ 	.short	0x0010
        /*00a2*/ 	.short	0x0054
        /*00a4*/ 	.byte	0x00, 0xf0, 0x11, 0x00


	//----- nvinfo : EIATTR_KPARAM_INFO
	.align		4
.L_28:
        /*00a8*/ 	.byte	0x04, 0x17
        /*00aa*/ 	.short	(.L_30 - .L_29)
.L_29:
        /*00ac*/ 	.word	0x00000000
        /*00b0*/ 	.short	0x000f
        /*00b2*/ 	.short	0x0050
        /*00b4*/ 	.byte	0x00, 0xf0, 0x11, 0x00


	//----- nvinfo : EIATTR_KPARAM_INFO
	.align		4
.L_30:
        /*00b8*/ 	.byte	0x04, 0x17
        /*00ba*/ 	.short	(.L_32 - .L_31)
.L_31:
        /*00bc*/ 	.word	0x00000000
        /*00c0*/ 	.short	0x000e
        /*00c2*/ 	.short	0x004c
        /*00c4*/ 	.byte	0x00, 0xf0, 0x11, 0x00


	//----- nvinfo : EIATTR_KPARAM_INFO
	.align		4
.L_32:
        /*00c8*/ 	.byte	0x04, 0x17
        /*00ca*/ 	.short	(.L_34 - .L_33)
.L_33:
        /*00cc*/ 	.word	0x00000000
        /*00d0*/ 	.short	0x000d
        /*00d2*/ 	.short	0x0048
        /*00d4*/ 	.byte	0x00, 0xf0, 0x11, 0x00


	//----- nvinfo : EIATTR_KPARAM_INFO
	.align		4
.L_34:
        /*00d8*/ 	.byte	0x04, 0x17
        /*00da*/ 	.short	(.L_36 - .L_35)
.L_35:
        /*00dc*/ 	.word	0x00000000
        /*00e0*/ 	.short	0x000c
        /*00e2*/ 	.short	0x0044
        /*00e4*/ 	.byte	0x00, 0xf0, 0x11, 0x00


	//----- nvinfo : EIATTR_KPARAM_INFO
	.align		4
.L_36:
        /*00e8*/ 	.byte	0x04, 0x17
        /*00ea*/ 	.short	(.L_38 - .L_37)
.L_37:
        /*00ec*/ 	.word	0x00000000
        /*00f0*/ 	.short	0x000b
        /*00f2*/ 	.short	0x0040
        /*00f4*/ 	.byte	0x00, 0xf0, 0x11, 0x00


	//----- nvinfo : EIATTR_KPARAM_INFO
	.align		4
.L_38:
        /*00f8*/ 	.byte	0x04, 0x17
        /*00fa*/ 	.short	(.L_40 - .L_39)
.L_39:
        /*00fc*/ 	.word	0x00000000
        /*0100*/ 	.short	0x000a
        /*0102*/ 	.short	0x003c
        /*0104*/ 	.byte	0x00, 0xf0, 0x11, 0x00


	//----- nvinfo : EIATTR_KPARAM_INFO
	.align		4
.L_40:
        /*0108*/ 	.byte	0x04, 0x17
        /*010a*/ 	.short	(.L_42 - .L_41)
.L_41:
        /*010c*/ 	.word	0x00000000
        /*0110*/ 	.short	0x0009
        /*0112*/ 	.short	0x0038
        /*0114*/ 	.byte	0x00, 0xf0, 0x11, 0x00


	//----- nvinfo : EIATTR_KPARAM_INFO
	.align		4
.L_42:
        /*0118*/ 	.byte	0x04, 0x17
        /*011a*/ 	.short	(.L_44 - .L_43)
.L_43:
        /*011c*/ 	.word	0x00000000
        /*0120*/ 	.short	0x0008
        /*0122*/ 	.short	0x0034
        /*0124*/ 	.byte	0x00, 0xf0, 0x11, 0x00


	//----- nvinfo : EIATTR_KPARAM_INFO
	.align		4
.L_44:
        /*0128*/ 	.byte	0x04, 0x17
        /*012a*/ 	.short	(.L_46 - .L_45)
.L_45:
        /*012c*/ 	.word	0x00000000
        /*0130*/ 	.short	0x0007
        /*0132*/ 	.short	0x0030
        /*0134*/ 	.byte	0x00, 0xf0, 0x11, 0x00


	//----- nvinfo : EIATTR_KPARAM_INFO
	.align		4
.L_46:
        /*0138*/ 	.byte	0x04, 0x17
        /*013a*/ 	.short	(.L_48 - .L_47)
.L_47:
        /*013c*/ 	.word	0x00000000
        /*0140*/ 	.short	0x0006
        /*0142*/ 	.short	0x002c
        /*0144*/ 	.byte	0x00, 0xf0, 0x11, 0x00


	//----- nvinfo : EIATTR_KPARAM_INFO
	.align		4
.L_48:
        /*0148*/ 	.byte	0x04, 0x17
        /*014a*/ 	.short	(.L_50 - .L_49)
.L_49:
        /*014c*/ 	.word	0x00000000
        /*0150*/ 	.short	0x0005
        /*0152*/ 	.short	0x0028
        /*0154*/ 	.byte	0x00, 0xf0, 0x11, 0x00


	//----- nvinfo : EIATTR_KPARAM_INFO
	.align		4
.L_50:
        /*0158*/ 	.byte	0x04, 0x17
        /*015a*/ 	.short	(.L_52 - .L_51)
.L_51:
        /*015c*/ 	.word	0x00000000
        /*0160*/ 	.short	0x0004
        /*0162*/ 	.short	0x0020
        /*0164*/ 	.byte	0x00, 0xf4, 0x21, 0x00


	//----- nvinfo : EIATTR_KPARAM_INFO
	.align		4
.L_52:
        /*0168*/ 	.byte	0x04, 0x17
        /*016a*/ 	.short	(.L_54 - .L_53)
.L_53:
        /*016c*/ 	.word	0x00000000
        /*0170*/ 	.short	0x0003
        /*0172*/ 	.short	0x0018
        /*0174*/ 	.byte	0x00, 0xf4, 0x21, 0x00


	//----- nvinfo : EIATTR_KPARAM_INFO
	.align		4
.L_54:
        /*0178*/ 	.byte	0x04, 0x17
        /*017a*/ 	.short	(.L_56 - .L_55)
.L_55:
        /*017c*/ 	.word	0x00000000
        /*0180*/ 	.short	0x0002
        /*0182*/ 	.short	0x0010
        /*0184*/ 	.byte	0x00, 0xf4, 0x21, 0x00


	//----- nvinfo : EIATTR_KPARAM_INFO
	.align		4
.L_56:
        /*0188*/ 	.byte	0x04, 0x17
        /*018a*/ 	.short	(.L_58 - .L_57)
.L_57:
        /*018c*/ 	.word	0x00000000
        /*0190*/ 	.short	0x0001
        /*0192*/ 	.short	0x0008
        /*0194*/ 	.byte	0x00, 0xf4, 0x21, 0x00


	//----- nvinfo : EIATTR_KPARAM_INFO
	.align		4
.L_58:
        /*0198*/ 	.byte	0x04, 0x17
        /*019a*/ 	.short	(.L_60 - .L_59)
.L_59:
        /*019c*/ 	.word	0x00000000
        /*01a0*/ 	.short	0x0000
        /*01a2*/ 	.short	0x0000
        /*01a4*/ 	.byte	0x00, 0xf4, 0x21, 0x00


	//----- nvinfo : EIATTR_SPARSE_MMA_MASK
	.align		4
.L_60:
        /*01a8*/ 	.byte	0x03, 0x50
        /*01aa*/ 	.short	0x0000


	//----- nvinfo : EIATTR_MAXREG_COUNT
	.align		4
        /*01ac*/ 	.byte	0x03, 0x1b
        /*01ae*/ 	.short	0x00ff


	//----- nvinfo : EIATTR_NUM_BARRIERS
	.align		4
        /*01b0*/ 	.byte	0x02, 0x4c
        /*01b2*/ 	.byte	0x01
	.zero		1


	//----- nvinfo : EIATTR_COOP_GROUP_MASK_REGIDS
	.align		4
        /*01b4*/ 	.byte	0x04, 0x29
        /*01b6*/ 	.short	(.L_62 - .L_61)


	//   ....[0]....
.L_61:
        /*01b8*/ 	.word	0xffffffff


	//   ....[1]....
        /*01bc*/ 	.word	0xffffffff


	//   ....[2]....
        /*01c0*/ 	.word	0xffffffff


	//   ....[3]....
        /*01c4*/ 	.word	0xffffffff


	//   ....[4]....
        /*01c8*/ 	.word	0xffffffff


	//   ....[5]....
        /*01cc*/ 	.word	0xffffffff


	//   ....[6]....
        /*01d0*/ 	.word	0xffffffff


	//   ....[7]....
        /*01d4*/ 	.word	0xffffffff


	//   ....[8]....
        /*01d8*/ 	.word	0xffffffff


	//   ....[9]....
        /*01dc*/ 	.word	0xffffffff


	//   ....[10]....
        /*01e0*/ 	.word	0xffffffff


	//   ....[11]....
        /*01e4*/ 	.word	0xffffffff


	//   ....[12]....
        /*01e8*/ 	.word	0xffffffff


	//   ....[13]....
        /*01ec*/ 	.word	0xffffffff


	//   ....[14]....
        /*01f0*/ 	.word	0xffffffff


	//   ....[15]....
        /*01f4*/ 	.word	0xffffffff


	//   ....[16]....
        /*01f8*/ 	.word	0xffffffff


	//   ....[17]....
        /*01fc*/ 	.word	0xffffffff


	//   ....[18]....
        /*0200*/ 	.word	0xffffffff


	//   ....[19]....
        /*0204*/ 	.word	0xffffffff


	//   ....[20]....
        /*0208*/ 	.word	0xffffffff


	//   ....[21]....
        /*020c*/ 	.word	0xffffffff


	//----- nvinfo : EIATTR_COOP_GROUP_INSTR_OFFSETS
	.align		4
.L_62:
        /*0210*/ 	.byte	0x04, 0x28
        /*0212*/ 	.short	(.L_64 - .L_63)


	//   ....[0]....
.L_63:
        /*0214*/ 	.word	0x00002260


	//   ....[1]....
        /*0218*/ 	.word	0x00002290


	//   ....[2]....
        /*021c*/ 	.word	0x000022e0


	//   ....[3]....
        /*0220*/ 	.word	0x000022f0


	//   ....[4]....
        /*0224*/ 	.word	0x00002320


	//   ....[5]....
        /*0228*/ 	.word	0x00002350


	//   ....[6]....
        /*022c*/ 	.word	0x00002360


	//   ....[7]....
        /*0230*/ 	.word	0x00002370


	//   ....[8]....
        /*0234*/ 	.word	0x000025b0


	//   ....[9]....
        /*0238*/ 	.word	0x000025d0


	//   ....[10]....
        /*023c*/ 	.word	0x000025f0


	//   ....[11]....
        /*0240*/ 	.word	0x00002a30


	//   ....[12]....
        /*0244*/ 	.word	0x00002a60


	//   ....[13]....
        /*0248*/ 	.word	0x00002ac0


	//   ....[14]....
        /*024c*/ 	.word	0x00002af0


	//   ....[15]....
        /*0250*/ 	.word	0x00002b30


	//   ....[16]....
        /*0254*/ 	.word	0x00002b50


	//   ....[17]....
        /*0258*/ 	.word	0x00002bb0


	//   ....[18]....
        /*025c*/ 	.word	0x00002be0


	//   ....[19]....
        /*0260*/ 	.word	0x00002d40


	//   ....[20]....
        /*0264*/ 	.word	0x00002d60


	//   ....[21]....
        /*0268*/ 	.word	0x00002d80


	//----- nvinfo : EIATTR_VRC_CTA_INIT_COUNT
	.align		4
.L_64:
        /*026c*/ 	.byte	0x02, 0x4a
	.zero		1
	.zero		1


	//----- nvinfo : EIATTR_EXIT_INSTR_OFFSETS
	.align		4
        /*0270*/ 	.byte	0x04, 0x1c
        /*0272*/ 	.short	(.L_66 - .L_65)


	//   ....[0]....
.L_65:
        /*0274*/ 	.word	0x00004980


	//   ....[1]....
        /*0278*/ 	.word	0x000049b0


	//----- nvinfo : EIATTR_REQNTID
	.align		4
.L_66:
        /*027c*/ 	.byte	0x04, 0x10
        /*027e*/ 	.short	(.L_68 - .L_67)
.L_67:
        /*0280*/ 	.word	0x00000100
        /*0284*/ 	.word	0x00000001
        /*0288*/ 	.word	0x00000001


	//----- nvinfo : EIATTR_CRS_STACK_SIZE
	.align		4
.L_68:
        /*028c*/ 	.byte	0x04, 0x1e
        /*028e*/ 	.short	(.L_70 - .L_69)
.L_69:
        /*0290*/ 	.word	0x00000000


	//----- nvinfo : EIATTR_CBANK_PARAM_SIZE
	.align		4
.L_70:
        /*0294*/ 	.byte	0x03, 0x19
        /*0296*/ 	.short	0x0088


	//----- nvinfo : EIATTR_PARAM_CBANK
	.align		4
        /*0298*/ 	.byte	0x04, 0x0a
        /*029a*/ 	.short	(.L_72 - .L_71)
	.align		4
.L_71:
        /*029c*/ 	.word	index@(.nv.constant0.attn_fwd)
        /*02a0*/ 	.short	0x0380
        /*02a2*/ 	.short	0x0088


	//----- nvinfo : EIATTR_SW_WAR
	.align		4
.L_72:
        /*02a4*/ 	.byte	0x04, 0x36
        /*02a6*/ 	.short	(.L_74 - .L_73)
.L_73:
        /*02a8*/ 	.word	0x00000008
.L_74:


//--------------------- .nv.compat                --------------------------
	.section	.nv.compat,"",@"SHT_CUDA_COMPAT_INFO"
	.align	4
        /*0000*/ 	.byte	0x02, 0x02, 0x01, 0x00, 0x02, 0x05, 0x05, 0x00, 0x02, 0x03, 0x00, 0x00, 0x02, 0x06, 0x01, 0x00


//--------------------- .nv.callgraph             --------------------------
	.section	.nv.callgraph,"",@"SHT_CUDA_CALLGRAPH"
	.align	4
	.sectionentsize	8
	.align		4
        /*0000*/ 	.word	0x00000000
	.align		4
        /*0004*/ 	.word	0xffffffff
	.align		4
        /*0008*/ 	.word	0x00000000
	.align		4
        /*000c*/ 	.word	0xfffffffe
	.align		4
        /*0010*/ 	.word	0x00000000
	.align		4
        /*0014*/ 	.word	0xfffffffd
	.align		4
        /*0018*/ 	.word	0x00000000
	.align		4
        /*001c*/ 	.word	0xfffffffc


//--------------------- .nv.constant4             --------------------------
	.section	.nv.constant4,"a",@progbits
	.align	8
	.align		8
.nv.constant4:
        /*0000*/ 	.dword	_$_str


//--------------------- .text.attn_fwd            --------------------------
	.section	.text.attn_fwd,"ax",@progbits
	.align	128
        .global         attn_fwd
        .type           attn_fwd,@function
        .size           attn_fwd,(.L_x_11 - attn_fwd)
        .other          attn_fwd,@"STO_CUDA_ENTRY STV_DEFAULT"
attn_fwd:
.text.attn_fwd:
[----:B------:R-:W0:Y:S01]  /*0000*/  LDC R1, c[0x0][0x37c] ;  /* 0x0000df00ff017b82 */ /* 0x000e220000000800 */
[----:B------:R-:W1:Y:S07]  /*0010*/  S2R R3, SR_CTAID.X ;  /* 0x0000000000037919 */ /* 0x000e6e0000002500 */
[----:B------:R-:W2:Y:S01]  /*0020*/  S2UR UR9, SR_CTAID.Y ;  /* 0x00000000000979c3 */ /* 0x000ea20000002600 */
[----:B------:R-:W2:Y:S01]  /*0030*/  LDCU.64 UR4, c[0x0][0x3b0] ;  /* 0x00007600ff0477ac */ /* 0x000ea20008000a00 */
[----:B------:R-:W3:Y:S01]  /*0040*/  S2R R0, SR_TID.X ;  /* 0x0000000000007919 */ /* 0x000ee20000002100 */
[----:B------:R-:W4:Y:S05]  /*0050*/  LDCU.64 UR10, c[0x0][0x358] ;  /* 0x00006b00ff0a77ac */ /* 0x000f2a0008000a00 */
[----:B------:R-:W5:Y:S08]  /*0060*/  LDC R14, c[0x0][0x3b8] ;  /* 0x0000ee00ff0e7b82 */ /* 0x000f700000000800 */
[----:B------:R-:W0:Y:S01]  /*0070*/  LDC.64 R20, c[0x0][0x380] ;  /* 0x0000e000ff147b82 */ /* 0x000e220000000a00 */
[----:B--2---:R-:W-:-:S04]  /*0080*/  UIMAD UR4, UR9, UR4, URZ ;  /* 0x00000004090472a4 */ /* 0x004fc8000f8e02ff */
[----:B------:R-:W-:Y:S01]  /*0090*/  USHF.L.U32 UR6, UR4, 0x1, URZ ;  /* 0x0000000104067899 */ /* 0x000fe200080006ff */
[----:B-1----:R-:W-:Y:S01]  /*00a0*/  IMAD.SHL.U32 R3, R3, 0x20, RZ ;  /* 0x0000002003037824 */ /* 0x002fe200078e00ff */
[----:B---3--:R-:W-:-:S04]  /*00b0*/  SHF.R.U32.HI R6, RZ, 0x5, R0 ;  /* 0x00000005ff067819 */ /* 0x008fc80000011600 */
[----:B------:R-:W-:Y:S02]  /*00c0*/  LOP3.LUT R2, R3, 0x1f, R0, 0xf8, !PT ;  /* 0x0000001f03027812 */ /* 0x000fe400078ef800 */
[----:B------:R-:W-:-:S03]  /*00d0*/  SGXT.U32 R6, R6, 0x3 ;  /* 0x000000030606781a */ /* 0x000fc60000000000 */
[----:B------:R-:W-:Y:S01]  /*00e0*/  IMAD R4, R2, UR5, RZ ;  /* 0x0000000502047c24 */ /* 0x000fe2000f8e02ff */
[----:B------:R-:W-:Y:S01]  /*00f0*/  UIMAD.WIDE UR4, UR4, 0x2, URZ ;  /* 0x00000002040478a5 */ /* 0x000fe2000f8e02ff */
[----:B-----5:R-:W-:Y:S02]  /*0100*/  IMAD R7, R6, R14, RZ ;  /* 0x0000000e06077224 */ /* 0x020fe400078e02ff */
[C---:B------:R-:W-:Y:S02]  /*0110*/  IMAD.SHL.U32 R5, R4.reuse, 0x2, RZ ;  /* 0x0000000204057824 */ /* 0x040fe400078e00ff */
[----:B------:R-:W-:-:S03]  /*0120*/  IMAD.HI R4, R4, 0x2, RZ ;  /* 0x0000000204047827 */ /* 0x000fc600078e02ff */
[----:B0-----:R-:W-:Y:S01]  /*0130*/  IADD3 R20, P0, P1, R5, UR6, R20 ;  /* 0x0000000605147c10 */ /* 0x001fe2000f91e014 */
[----:B------:R-:W-:-:S03]  /*0140*/  IMAD R9, R14, 0x8, R7 ;  /* 0x000000080e097824 */ /* 0x000fc600078e0207 */
[----:B------:R-:W-:Y:S01]  /*0150*/  IADD3.X R22, PT, PT, R4, UR5, R21, P0, P1 ;  /* 0x0000000504167c10 */ /* 0x000fe200087e2415 */
[C---:B------:R-:W-:Y:S01]  /*0160*/  IMAD R10, R14.reuse, 0x8, R9 ;  /* 0x000000080e0a7824 */ /* 0x040fe200078e0209 */
[-C--:B------:R-:W-:Y:S02]  /*0170*/  LEA R4, P0, R7, R20.reuse, 0x1 ;  /* 0x0000001407047211 */ /* 0x080fe400078008ff */
[----:B------:R-:W-:Y:S01]  /*0180*/  LEA R6, P1, R9, R20, 0x1 ;  /* 0x0000001409067211 */ /* 0x000fe200078208ff */
[----:B------:R-:W-:Y:S01]  /*0190*/  IMAD R11, R14, 0x8, R10 ;  /* 0x000000080e0b7824 */ /* 0x000fe200078e020a */
[----:B------:R-:W-:Y:S02]  /*01a0*/  LEA.HI.X.SX32 R5, R7, R22, 0x1, P0 ;  /* 0x0000001607057211 */ /* 0x000fe400000f0eff */
[----:B------:R-:W-:Y:S02]  /*01b0*/  LEA R8, P0, R10, R20, 0x1 ;  /* 0x000000140a087211 */ /* 0x000fe400078008ff */
[-C--:B------:R-:W-:Y:S01]  /*01c0*/  LEA.HI.X.SX32 R7, R9, R22.reuse, 0x1, P1 ;  /* 0x0000001609077211 */ /* 0x080fe200008f0eff */
[----:B------:R-:W-:Y:S01]  /*01d0*/  IMAD R13, R14, 0x8, R11 ;  /* 0x000000080e0d7824 */ /* 0x000fe200078e020b */
[----:B------:R-:W-:Y:S01]  /*01e0*/  LEA.HI.X.SX32 R9, R10, R22, 0x1, P0 ;  /* 0x000000160a097211 */ /* 0x000fe200000f0eff */
[----:B----4-:R0:W2:Y:S01]  /*01f0*/  LDG.E.U16 R18, desc[UR10][R4.64] ;  /* 0x0000000a04127981 */ /* 0x0100a2000c1e1500 */
[----:B------:R-:W-:Y:S01]  /*0200*/  LEA R10, P0, R11, R20, 0x1 ;  /* 0x000000140b0a7211 */ /* 0x000fe200078008ff */
[----:B------:R-:W-:-:S02]  /*0210*/  IMAD R15, R14, 0x8, R13 ;  /* 0x000000080e0f7824 */ /* 0x000fc400078e020d */
[----:B------:R1:W3:Y:S01]  /*0220*/  LDG.E.U16 R19, desc[UR10][R6.64] ;  /* 0x0000000a06137981 */ /* 0x0002e2000c1e1500 */
[----:B------:R-:W-:Y:S02]  /*0230*/  LEA.HI.X.SX32 R11, R11, R22, 0x1, P0 ;  /* 0x000000160b0b7211 */ /* 0x000fe400000f0eff */
[C---:B------:R-:W-:Y:S01]  /*0240*/  LEA R12, P0, R13.reuse, R20, 0x1 ;  /* 0x000000140d0c7211 */ /* 0x040fe200078008ff */
[C---:B------:R-:W-:Y:S01]  /*0250*/  IMAD R16, R14.reuse, 0x8, R15 ;  /* 0x000000080e107824 */ /* 0x040fe200078e020f */
[----:B------:R4:W5:Y:S02]  /*0260*/  LDG.E.U16 R9, desc[UR10][R8.64] ;  /* 0x0000000a08097981 */ /* 0x000964000c1e1500 */
[----:B------:R-:W-:Y:S02]  /*0270*/  LEA.HI.X.SX32 R13, R13, R22, 0x1, P0 ;  /* 0x000000160d0d7211 */ /* 0x000fe400000f0eff */
[----:B0-----:R-:W-:Y:S01]  /*0280*/  LEA R4, P0, R15, R20, 0x1 ;  /* 0x000000140f047211 */ /* 0x001fe200078008ff */
[----:B------:R0:W3:Y:S01]  /*0290*/  LDG.E.U16 R10, desc[UR10][R10.64] ;  /* 0x0000000a0a0a7981 */ /* 0x0000e2000c1e1500 */
[----:B------:R-:W-:-:S02]  /*02a0*/  LEA R17, R14, R16, 0x3 ;  /* 0x000000100e117211 */ /* 0x000fc400078e18ff */
[----:B------:R-:W-:Y:S01]  /*02b0*/  LEA.HI.X.SX32 R5, R15, R22, 0x1, P0 ;  /* 0x000000160f057211 */ /* 0x000fe200000f0eff */
[----:B------:R0:W3:Y:S04]  /*02c0*/  LDG.E.U16 R12, desc[UR10][R12.64] ;  /* 0x0000000a0c0c7981 */ /* 0x0000e8000c1e1500 */
[----:B------:R0:W3:Y:S01]  /*02d0*/  LDG.E.U16 R4, desc[UR10][R4.64] ;  /* 0x0000000a04047981 */ /* 0x0000e2000c1e1500 */
[CC--:B------:R-:W-:Y:S02]  /*02e0*/  LEA R14, P1, R16.reuse, R20.reuse, 0x1 ;  /* 0x00000014100e7211 */ /* 0x0c0fe400078208ff */
[----:B-1----:R-:W-:Y:S02]  /*02f0*/  LEA R6, P0, R17, R20, 0x1 ;  /* 0x0000001411067211 */ /* 0x002fe400078008ff */
[----:B------:R-:W-:-:S02]  /*0300*/  LEA.HI.X.SX32 R15, R16, R22, 0x1, P1 ;  /* 0x00000016100f7211 */ /* 0x000fc400008f0eff */
[----:B------:R-:W-:-:S03]  /*0310*/  LEA.HI.X.SX32 R7, R17, R22, 0x1, P0 ;  /* 0x0000001611077211 */ /* 0x000fc600000f0eff */
[----:B------:R-:W5:Y:S04]  /*0320*/  LDG.E.U16 R14, desc[UR10][R14.64] ;  /* 0x0000000a0e0e7981 */ /* 0x000f68000c1e1500 */
[----:B------:R1:W5:Y:S01]  /*0330*/  LDG.E.U16 R6, desc[UR10][R6.64] ;  /* 0x0000000a06067981 */ /* 0x000362000c1e1500 */
[----:B------:R-:W1:Y:S01]  /*0340*/  S2UR UR8, SR_CgaCtaId ;  /* 0x00000000000879c3 */ /* 0x000e620000008800 */
[C---:B----4-:R-:W-:Y:S01]  /*0350*/  LOP3.LUT R8, R0.reuse, 0xc0, RZ, 0xc0, !PT ;  /* 0x000000c000087812 */ /* 0x050fe200078ec0ff */
[----:B------:R-:W-:Y:S01]  /*0360*/  UMOV UR4, 0x400 ;  /* 0x0000040000047882 */ /* 0x000fe20000000000 */
[----:B0-----:R-:W-:Y:S02]  /*0370*/  IMAD.SHL.U32 R11, R0, 0x2, RZ ;  /* 0x00000002000b7824 */ /* 0x001fe400078e00ff */
[----:B------:R-:W-:-:S04]  /*0380*/  SHF.R.U32.HI R8, RZ, 0x2, R8 ;  /* 0x00000002ff087819 */ /* 0x000fc80000011608 */
[----:B------:R-:W-:Y:S01]  /*0390*/  LOP3.LUT R13, R8, 0x1fe, R11, 0x78, !PT ;  /* 0x000001fe080d7812 */ /* 0x000fe200078e780b */
[----:B-1----:R-:W-:Y:S01]  /*03a0*/  ULEA UR8, UR8, UR4, 0x18 ;  /* 0x0000000408087291 */ /* 0x002fe2000f8ec0ff */
[----:B------:R-:W-:Y:S01]  /*03b0*/  IMAD.MOV.U32 R115, RZ, RZ, -0x800000 ;  /* 0xff800000ff737424 */ /* 0x000fe200078e00ff */
[----:B------:R-:W-:Y:S01]  /*03c0*/  MOV R216, 0x3f800000 ;  /* 0x3f80000000d87802 */ /* 0x000fe20000000f00 */
[----:B------:R-:W-:Y:S01]  /*03d0*/  IMAD.MOV.U32 R114, RZ, RZ, -0x800000 ;  /* 0xff800000ff727424 */ /* 0x000fe200078e00ff */
[----:B------:R-:W-:Y:S01]  /*03e0*/  CS2R R80, SRZ ;  /* 0x0000000000507805 */ /* 0x000fe2000001ff00 */
[----:B------:R-:W-:Y:S01]  /*03f0*/  IMAD.MOV.U32 R113, RZ, RZ, -0x800000 ;  /* 0xff800000ff717424 */ /* 0x000fe200078e00ff */
[----:B------:R-:W-:Y:S01]  /*0400*/  CS2R R82, SRZ ;  /* 0x0000000000527805 */ /* 0x000fe2000001ff00 */
[----:B------:R-:W-:Y:S01]  /*0410*/  IMAD.MOV.U32 R112, RZ, RZ, -0x800000 ;  /* 0xff800000ff707424 */ /* 0x000fe200078e00ff */
[----:B------:R-:W-:Y:S01]  /*0420*/  CS2R R84, SRZ ;  /* 0x0000000000547805 */ /* 0x000fe2000001ff00 */
[----:B------:R-:W-:Y:S01]  /*0430*/  IMAD.MOV.U32 R218, RZ, RZ, 0x3f800000 ;  /* 0x3f800000ffda7424 */ /* 0x000fe200078e00ff */
[----:B------:R-:W-:Y:S01]  /*0440*/  CS2R R86, SRZ ;  /* 0x0000000000567805 */ /* 0x000fe2000001ff00 */
[----:B------:R-:W-:Y:S01]  /*0450*/  IMAD.MOV.U32 R219, RZ, RZ, 0x3f800000 ;  /* 0x3f800000ffdb7424 */ /* 0x000fe200078e00ff */
[C---:B------:R-:W-:Y:S01]  /*0460*/  LOP3.LUT R5, R0.reuse, 0xff, RZ, 0xc0, !PT ;  /* 0x000000ff00057812 */ /* 0x040fe200078ec0ff */
[----:B------:R-:W-:Y:S01]  /*0470*/  IMAD.MOV.U32 R217, RZ, RZ, 0x3f800000 ;  /* 0x3f800000ffd97424 */ /* 0x000fe200078e00ff */
[----:B------:R-:W-:Y:S01]  /*0480*/  LOP3.LUT R7, R0, 0x3, RZ, 0xc0, !PT ;  /* 0x0000000300077812 */ /* 0x000fe200078ec0ff */
[----:B--2---:R-:W-:Y:S04]  /*0490*/  STS.U16 [R13+UR8+0x6000], R18 ;  /* 0x006000120d007988 */ /* 0x004fe80008000408 */
[----:B---3--:R0:W-:Y:S02]  /*04a0*/  STS.U16 [R13+UR8+0x6a00], R4 ;  /* 0x006a00040d007988 */ /* 0x0081e40008000408 */
[----:B0-----:R-:W-:-:S05]  /*04b0*/  VIADD R4, R3, 0x20 ;  /* 0x0000002003047836 */ /* 0x001fca0000000000 */
[----:B------:R-:W-:Y:S01]  /*04c0*/  ISETP.GE.AND P0, PT, R4, 0x1, PT ;  /* 0x000000010400780c */ /* 0x000fe20003f06270 */
[----:B------:R-:W-:Y:S04]  /*04d0*/  STS.U16 [R13+UR8+0x6200], R19 ;  /* 0x006200130d007988 */ /* 0x000fe80008000408 */
[----:B-----5:R-:W-:Y:S04]  /*04e0*/  STS.U16 [R13+UR8+0x6400], R9 ;  /* 0x006400090d007988 */ /* 0x020fe80008000408 */
[----:B------:R-:W-:Y:S04]  /*04f0*/  STS.U16 [R13+UR8+0x6600], R10 ;  /* 0x0066000a0d007988 */ /* 0x000fe80008000408 */
[----:B------:R-:W-:Y:S04]  /*0500*/  STS.U16 [R13+UR8+0x6800], R12 ;  /* 0x0068000c0d007988 */ /* 0x000fe80008000408 */
[----:B------:R-:W-:Y:S04]  /*0510*/  STS.U16 [R13+UR8+0x6c00], R14 ;  /* 0x006c000e0d007988 */ /* 0x000fe80008000408 */
[----:B------:R0:W-:Y:S02]  /*0520*/  STS.U16 [R13+UR8+0x6e00], R6 ;  /* 0x006e00060d007988 */ /* 0x0001e40008000408 */
[----:B0-----:R-:W-:Y:S01]  /*0530*/  LOP3.LUT R13, R0, 0x3f, RZ, 0xc0, !PT ;  /* 0x0000003f000d7812 */ /* 0x001fe200078ec0ff */
[----:B------:R-:W-:Y:S06]  /*0540*/  @!P0 BRA `(.L_x_0) ;  /* 0x0000003000dc8947 */ /* 0x000fec0003800000 */
[----:B------:R-:W0:Y:S01]  /*0550*/  LDC.64 R68, c[0x0][0x3c0] ;  /* 0x0000f000ff447b82 */ /* 0x000e220000000a00 */
[--C-:B------:R-:W-:Y:S01]  /*0560*/  SHF.R.U32.HI R6, RZ, 0x6, R0.reuse ;  /* 0x00000006ff067819 */ /* 0x100fe20000011600 */
[C---:B------:R-:W-:Y:S01]  /*0570*/  IMAD.SHL.U32 R17, R0.reuse, 0x100, RZ ;  /* 0x0000010000117824 */ /* 0x040fe200078e00ff */
[----:B------:R-:W-:Y:S01]  /*0580*/  LOP3.LUT R21, R0, 0x7f, RZ, 0xc0, !PT ;  /* 0x0000007f00157812 */ /* 0x000fe200078ec0ff */
[----:B------:R-:W1:Y:S01]  /*0590*/  LDCU UR6, c[0x0][0x3c8] ;  /* 0x00007900ff0677ac */ /* 0x000e620008000800 */
[----:B------:R-:W-:Y:S01]  /*05a0*/  SGXT.U32 R6, R6, 0x2 ;  /* 0x000000020606781a */ /* 0x000fe20000000000 */
[----:B------:R-:W-:Y:S01]  /*05b0*/  IMAD.MOV.U32 R186, RZ, RZ, -0x800000 ;  /* 0xff800000ffba7424 */ /* 0x000fe200078e00ff */
[----:B------:R-:W-:Y:S01]  /*05c0*/  LOP3.LUT P1, RZ, R0, 0x80, RZ, 0xc0, !PT ;  /* 0x0000008000ff7812 */ /* 0x000fe2000782c0ff */
[----:B------:R-:W-:Y:S01]  /*05d0*/  IMAD.SHL.U32 R20, R21, 0x2, RZ ;  /* 0x0000000215147824 */ /* 0x000fe200078e00ff */
[----:B------:R-:W-:Y:S01]  /*05e0*/  SHF.R.U32.HI R10, RZ, 0x2, R0 ;  /* 0x00000002ff0a7819 */ /* 0x000fe20000011600 */
[----:B------:R-:W2:Y:S01]  /*05f0*/  LDC R80, c[0x0][0x3d8] ;  /* 0x0000f600ff507b82 */ /* 0x000ea20000000800 */
[----:B------:R-:W-:Y:S01]  /*0600*/  SEL R15, RZ, 0x110, !P1 ;  /* 0x00000110ff0f7807 */ /* 0x000fe20004800000 */
[----:B------:R-:W3:Y:S01]  /*0610*/  LDCU.64 UR4, c[0x0][0x3d0] ;  /* 0x00007a00ff0477ac */ /* 0x000ee20008000a00 */
[----:B------:R-:W-:Y:S01]  /*0620*/  SGXT.U32 R10, R10, 0x3 ;  /* 0x000000030a0a781a */ /* 0x000fe20000000000 */
[----:B------:R-:W-:Y:S01]  /*0630*/  IMAD.MOV.U32 R184, RZ, RZ, -0x800000 ;  /* 0xff800000ffb87424 */ /* 0x000fe200078e00ff */
[----:B------:R-:W-:Y:S01]  /*0640*/  ISETP.NE.U32.AND P0, PT, R7, RZ, PT ;  /* 0x000000ff0700720c */ /* 0x000fe20003f05070 */
[----:B------:R-:W4:Y:S01]  /*0650*/  LDCU.64 UR12, c[0x0][0x388] ;  /* 0x00007100ff0c77ac */ /* 0x000f220008000a00 */
[----:B------:R-:W-:Y:S01]  /*0660*/  LOP3.LUT R20, R15, R20, RZ, 0x3c, !PT ;  /* 0x000000140f147212 */ /* 0x000fe200078e3cff */
[----:B------:R-:W5:Y:S01]  /*0670*/  LDC.64 R138, c[0x0][0x390] ;  /* 0x0000e400ff8a7b82 */ /* 0x000f620000000a00 */
[C-C-:B------:R-:W-:Y:S01]  /*0680*/  LOP3.LUT R7, R3.reuse, 0x8, R10.reuse, 0xfe, !PT ;  /* 0x0000000803077812 */ /* 0x140fe200078efe0a */
[----:B------:R-:W-:Y:S01]  /*0690*/  IMAD.MOV.U32 R185, RZ, RZ, -0x800000 ;  /* 0xff800000ffb97424 */ /* 0x000fe200078e00ff */
[C-C-:B------:R-:W-:Y:S01]  /*06a0*/  LOP3.LUT R8, R3.reuse, 0x10, R10.reuse, 0xfe, !PT ;  /* 0x0000001003087812 */ /* 0x140fe200078efe0a */
[----:B------:R-:W-:Y:S01]  /*06b0*/  IMAD.MOV.U32 R218, RZ, RZ, 0x3f800000 ;  /* 0x3f800000ffda7424 */ /* 0x000fe200078e00ff */
[----:B------:R-:W-:Y:S01]  /*06c0*/  LOP3.LUT R9, R3, 0x18, R10, 0xfe, !PT ;  /* 0x0000001803097812 */ /* 0x000fe200078efe0a */
[----:B0-----:R-:W-:Y:S01]  /*06d0*/  IMAD R18, R6, R69, RZ ;  /* 0x0000004506127224 */ /* 0x001fe200078e02ff */
[----:B------:R-:W-:Y:S01]  /*06e0*/  LOP3.LUT R6, R10, R3, RZ, 0xfc, !PT ;  /* 0x000000030a067212 */ /* 0x000fe200078efcff */
[C---:B------:R-:W-:Y:S01]  /*06f0*/  IMAD.SHL.U32 R3, R0.reuse, 0x8, RZ ;  /* 0x0000000800037824 */ /* 0x040fe200078e00ff */
[C---:B------:R-:W-:Y:S01]  /*0700*/  LOP3.LUT R15, R0.reuse, 0x7, RZ, 0xc0, !PT ;  /* 0x00000007000f7812 */ /* 0x040fe200078ec0ff */
[----:B------:R-:W-:Y:S01]  /*0710*/  IMAD R22, R69, 0x4, R18 ;  /* 0x0000000445167824 */ /* 0x000fe200078e0212 */
[----:B------:R-:W-:Y:S01]  /*0720*/  LOP3.LUT R12, R0, 0xe0, RZ, 0xc0, !PT ;  /* 0x000000e0000c7812 */ /* 0x000fe200078ec0ff */
[----:B---3--:R-:W-:Y:S01]  /*0730*/  UIMAD UR4, UR9, UR4, URZ ;  /* 0x00000004090472a4 */ /* 0x008fe2000f8e02ff */
[----:B------:R-:W-:Y:S01]  /*0740*/  LOP3.LUT R10, R3, 0x30, RZ, 0xc0, !PT ;  /* 0x00000030030a7812 */ /* 0x000fe200078ec0ff */
[----:B------:R-:W-:Y:S01]  /*0750*/  IMAD R24, R69, 0x4, R22 ;  /* 0x0000000445187824 */ /* 0x000fe200078e0216 */
[C---:B------:R-:W-:Y:S01]  /*0760*/  LEA R19, R15.reuse, R12, 0x2 ;  /* 0x0000000c0f137211 */ /* 0x040fe200078e10ff */
[----:B------:R-:W-:Y:S01]  /*0770*/  IMAD.SHL.U32 R14, R15, 0x10, RZ ;  /* 0x000000100f0e7824 */ /* 0x000fe200078e00ff */
[----:B------:R-:W-:Y:S01]  /*0780*/  MOV R187, 0xff800000 ;  /* 0xff80000000bb7802 */ /* 0x000fe20000000f00 */
[C---:B------:R-:W-:Y:S01]  /*0790*/  IMAD R26, R69.reuse, 0x4, R24 ;  /* 0x00000004451a7824 */ /* 0x040fe200078e0218 */
[----:B------:R-:W-:Y:S01]  /*07a0*/  CS2R R82, SRZ ;  /* 0x0000000000527805 */ /* 0x000fe2000001ff00 */
[----:B------:R-:W-:Y:S01]  /*07b0*/  IMAD R58, R12, 0x40, R14 ;  /* 0x000000400c3a7824 */ /* 0x000fe200078e020e */
[C---:B------:R-:W-:Y:S01]  /*07c0*/  LOP3.LUT R3, R14.reuse, 0xf00, R17, 0xf8, !PT ;  /* 0x00000f000e037812 */ /* 0x040fe200078ef811 */
[----:B------:R-:W-:Y:S01]  /*07d0*/  IMAD R28, R69, 0x4, R26 ;  /* 0x00000004451c7824 */ /* 0x000fe200078e021a */
[--C-:B------:R-:W-:Y:S01]  /*07e0*/  LOP3.LUT R16, R14, 0x30, R11.reuse, 0x78, !PT ;  /* 0x000000300e107812 */ /* 0x100fe200078e780b */
[----:B------:R-:W-:Y:S01]  /*07f0*/  IMAD R14, R15, 0x40, R10 ;  /* 0x000000400f0e7824 */ /* 0x000fe200078e020a */
[--C-:B------:R-:W-:Y:S01]  /*0800*/  LOP3.LUT R60, R58, 0x30, R11.reuse, 0x78, !PT ;  /* 0x000000303a3c7812 */ /* 0x100fe200078e780b */
[----:B------:R-:W-:Y:S01]  /*0810*/  IMAD R30, R69, 0x4, R28 ;  /* 0x00000004451e7824 */ /* 0x000fe200078e021c */
[----:B------:R-:W-:Y:S01]  /*0820*/  CS2R R84, SRZ ;  /* 0x0000000000547805 */ /* 0x000fe2000001ff00 */
[----:B------:R-:W-:Y:S01]  /*0830*/  IMAD.U32 R10, R19, 0x20, R16 ;  /* 0x00000020130a7824 */ /* 0x000fe200078e0010 */
[----:B------:R-:W-:Y:S01]  /*0840*/  LOP3.LUT R17, R14, 0x10, R11, 0x78, !PT ;  /* 0x000000100e117812 */ /* 0x000fe200078e780b */
[----:B------:R-:W-:Y:S01]  /*0850*/  IMAD R11, R15, 0x100, R60 ;  /* 0x000001000f0b7824 */ /* 0x000fe200078e023c */
[----:B------:R-:W-:Y:S01]  /*0860*/  LEA R32, R69, R30, 0x2 ;  /* 0x0000001e45207211 */ /* 0x000fe200078e10ff */
[----:B------:R-:W-:Y:S01]  /*0870*/  IMAD R21, R21, UR5, RZ ;  /* 0x0000000515157c24 */ /* 0x000fe2000f8e02ff */
[----:B------:R-:W-:Y:S01]  /*0880*/  LOP3.LUT R14, R0, 0x10, RZ, 0xc0, !PT ;  /* 0x00000010000e7812 */ /* 0x000fe200078ec0ff */
[----:B------:R-:W-:Y:S01]  /*0890*/  IMAD.MOV.U32 R219, RZ, RZ, 0x3f800000 ;  /* 0x3f800000ffdb7424 */ /* 0x000fe200078e00ff */
[----:B------:R-:W-:Y:S01]  /*08a0*/  SHF.R.U32.HI R16, RZ, 0x1, R12 ;  /* 0x00000001ff107819 */ /* 0x000fe2000001160c */
[----:B------:R-:W-:Y:S01]  /*08b0*/  IMAD R34, R69, 0x4, R32 ;  /* 0x0000000445227824 */ /* 0x000fe200078e0220 */
[C---:B------:R-:W-:Y:S01]  /*08c0*/  LEA R15, R14.reuse, UR8, 0x3 ;  /* 0x000000080e0f7c11 */ /* 0x040fe2000f8e18ff */
[----:B------:R-:W-:Y:S01]  /*08d0*/  IMAD R12, R14, 0x20, R17 ;  /* 0x000000200e0c7824 */ /* 0x000fe200078e0211 */
[----:B------:R-:W-:Y:S01]  /*08e0*/  LOP3.LUT R16, R3, R16, RZ, 0x3c, !PT ;  /* 0x0000001003107212 */ /* 0x000fe200078e3cff */
[----:B------:R-:W-:Y:S01]  /*08f0*/  IMAD R36, R69, 0x4, R34 ;  /* 0x0000000445247824 */ /* 0x000fe200078e0222 */
[----:B------:R-:W-:Y:S01]  /*0900*/  SHF.R.U32.HI R19, RZ, 0x7, R0 ;  /* 0x00000007ff137819 */ /* 0x000fe20000011600 */
[----:B-1----:R-:W-:Y:S01]  /*0910*/  IMAD R17, R13, UR6, RZ ;  /* 0x000000060d117c24 */ /* 0x002fe2000f8e02ff */
[----:B------:R-:W-:Y:S01]  /*0920*/  USHF.L.U32 UR6, UR4, 0x1, URZ ;  /* 0x0000000104067899 */ /* 0x000fe200080006ff */
[----:B------:R-:W-:Y:S01]  /*0930*/  IMAD R38, R69, 0x4, R36 ;  /* 0x0000000445267824 */ /* 0x000fe200078e0224 */
[----:B------:R-:W-:Y:S01]  /*0940*/  UIMAD.WIDE UR4, UR4, 0x2, URZ ;  /* 0x00000002040478a5 */ /* 0x000fe2000f8e02ff */
[----:B------:R-:W-:Y:S01]  /*0950*/  IMAD R14, R68, UR9, RZ ;  /* 0x00000009440e7c24 */ /* 0x000fe2000f8e02ff */
[----:B------:R-:W-:Y:S01]  /*0960*/  LOP3.LUT R3, R3, 0x10, R0, 0x78, !PT ;  /* 0x0000001003037812 */ /* 0x000fe200078e7800 */
[----:B------:R-:W-:Y:S01]  /*0970*/  IMAD R40, R69, 0x4, R38 ;  /* 0x0000000445287824 */ /* 0x000fe200078e0226 */
[----:B------:R-:W-:Y:S01]  /*0980*/  CS2R R86, SRZ ;  /* 0x0000000000567805 */ /* 0x000fe2000001ff00 */
[----:B------:R-:W-:Y:S01]  /*0990*/  IMAD.IADD R13, R16, 0x1, R15 ;  /* 0x00000001100d7824 */ /* 0x000fe200078e020f */
[----:B------:R-:W-:Y:S01]  /*09a0*/  SGXT.U32 R15, R19, 0x1 ;  /* 0x00000001130f781a */ /* 0x000fe20000000000 */
[----:B------:R-:W-:Y:S01]  /*09b0*/  IMAD R42, R69, 0x4, R40 ;  /* 0x00000004452a7824 */ /* 0x000fe200078e0228 */
[----:B------:R-:W-:Y:S01]  /*09c0*/  SHF.L.U32 R16, R14, 0x1, RZ ;  /* 0x000000010e107819 */ /* 0x000fe200000006ff */
[----:B------:R-:W-:Y:S01]  /*09d0*/  IMAD.SHL.U32 R19, R17, 0x2, RZ ;  /* 0x0000000211137824 */ /* 0x000fe200078e00ff */
[----:B------:R-:W-:Y:S01]  /*09e0*/  UMOV UR4, URZ ;  /* 0x000000ff00047c82 */ /* 0x000fe20008000000 */
[----:B------:R-:W-:-:S02]  /*09f0*/  IMAD R44, R69, 0x4, R42 ;  /* 0x00000004452c7824 */ /* 0x000fc400078e022a */
[----:B------:R-:W-:Y:S01]  /*0a00*/  IMAD.HI R17, R17, 0x2, RZ ;  /* 0x0000000211117827 */ /* 0x000fe200078e02ff */
[----:B----4-:R-:W-:Y:S01]  /*0a10*/  IADD3 R149, P1, P2, R19, UR12, R16 ;  /* 0x0000000c13957c10 */ /* 0x010fe2000fa3e010 */
[----:B------:R-:W0:Y:S01]  /*0a20*/  LDCU UR12, c[0x0][0x3a8] ;  /* 0x00007500ff0c77ac */ /* 0x000e220008000800 */
[C---:B------:R-:W-:Y:S01]  /*0a30*/  LEA R46, R69.reuse, R44, 0x2 ;  /* 0x0000002c452e7211 */ /* 0x040fe200078e10ff */
[----:B------:R-:W-:Y:S01]  /*0a40*/  IMAD.HI R14, R14, 0x2, RZ ;  /* 0x000000020e0e7827 */ /* 0x000fe200078e02ff */
[-C--:B------:R-:W-:Y:S02]  /*0a50*/  LEA R212, P3, R22, R149.reuse, 0x1 ;  /* 0x0000009516d47211 */ /* 0x080fe400078608ff */
[----:B------:R-:W-:Y:S01]  /*0a60*/  LEA R210, P4, R24, R149, 0x1 ;  /* 0x0000009518d27211 */ /* 0x000fe200078808ff */
[----:B------:R-:W-:Y:S01]  /*0a70*/  IMAD R48, R69, 0x4, R46 ;  /* 0x0000000445307824 */ /* 0x000fe200078e022e */
[----:B------:R-:W-:Y:S01]  /*0a80*/  IADD3.X R29, PT, PT, R17, UR13, R14, P1, P2 ;  /* 0x0000000d111d7c10 */ /* 0x000fe20008fe440e */
[----:B--2---:R-:W-:-:S02]  /*0a90*/  IMAD R19, R15, R80, RZ ;  /* 0x000000500f137224 */ /* 0x004fc400078e02ff */
[----:B------:R-:W-:Y:S01]  /*0aa0*/  IMAD R50, R69, 0x4, R48 ;  /* 0x0000000445327824 */ /* 0x000fe200078e0230 */
[-C--:B------:R-:W-:Y:S01]  /*0ab0*/  LEA.HI.X.SX32 R213, R22, R29.reuse, 0x1, P3 ;  /* 0x0000001d16d57211 */ /* 0x080fe200018f0eff */
[----:B------:R-:W-:Y:S01]  /*0ac0*/  IMAD.SHL.U32 R15, R21, 0x2, RZ ;  /* 0x00000002150f7824 */ /* 0x000fe200078e00ff */
[----:B------:R-:W-:Y:S01]  /*0ad0*/  LEA.HI.X.SX32 R211, R24, R29, 0x1, P4 ;  /* 0x0000001d18d37211 */ /* 0x000fe200020f0eff */
[----:B------:R-:W-:Y:S01]  /*0ae0*/  IMAD R52, R69, 0x4, R50 ;  /* 0x0000000445347824 */ /* 0x000fe200078e0232 */
[-C--:B------:R-:W-:Y:S01]  /*0af0*/  LEA R206, P3, R28, R149.reuse, 0x1 ;  /* 0x000000951cce7211 */ /* 0x080fe200078608ff */
[----:B------:R-:W-:Y:S01]  /*0b00*/  IMAD.HI R78, R21, 0x2, RZ ;  /* 0x00000002154e7827 */ /* 0x000fe200078e02ff */
[----:B-----5:R-:W-:Y:S02]  /*0b10*/  IADD3 R138, P1, P2, R15, UR6, R138 ;  /* 0x000000060f8a7c10 */ /* 0x020fe4000fa3e08a */
[-C--:B------:R-:W-:Y:S01]  /*0b20*/  LEA R204, P4, R30, R149.reuse, 0x1 ;  /* 0x000000951ecc7211 */ /* 0x080fe200078808ff */
[C---:B------:R-:W-:Y:S01]  /*0b30*/  IMAD R54, R69.reuse, 0x4, R52 ;  /* 0x0000000445367824 */ /* 0x040fe200078e0234 */
[----:B------:R-:W-:Y:S01]  /*0b40*/  IADD3.X R78, PT, PT, R78, UR5, R139, P1, P2 ;  /* 0x000000054e4e7c10 */ /* 0x000fe20008fe448b */
[----:B------:R-:W-:Y:S01]  /*0b50*/  IMAD R17, R80, 0x2, R19 ;  /* 0x0000000250117824 */ /* 0x000fe200078e0213 */
[----:B------:R-:W-:Y:S01]  /*0b60*/  LEA R214, P2, R18, R149, 0x1 ;  /* 0x0000009512d67211 */ /* 0x000fe200078408ff */
[C---:B------:R-:W-:Y:S01]  /*0b70*/  IMAD R56, R69.reuse, 0x4, R54 ;  /* 0x0000000445387824 */ /* 0x040fe200078e0236 */
[-C--:B------:R-:W-:Y:S01]  /*0b80*/  LEA.HI.X.SX32 R207, R28, R29.reuse, 0x1, P3 ;  /* 0x0000001d1ccf7211 */ /* 0x080fe200018f0eff */
[----:B------:R-:W-:Y:S01]  /*0b90*/  IMAD R23, R80, 0x2, R17 ;  /* 0x0000000250177824 */ /* 0x000fe200078e0211 */
[----:B------:R-:W-:Y:S01]  /*0ba0*/  LEA.HI.X.SX32 R215, R18, R29, 0x1, P2 ;  /* 0x0000001d12d77211 */ /* 0x000fe200010f0eff */
[C---:B------:R-:W-:Y:S01]  /*0bb0*/  IMAD R58, R69.reuse, 0x4, R56 ;  /* 0x00000004453a7824 */ /* 0x040fe200078e0238 */
[----:B------:R-:W-:Y:S01]  /*0bc0*/  LEA R208, P2, R26, R149, 0x1 ;  /* 0x000000951ad07211 */ /* 0x000fe200078408ff */
[----:B------:R-:W-:Y:S01]  /*0bd0*/  IMAD R21, R80, 0x2, R23 ;  /* 0x0000000250157824 */ /* 0x000fe200078e0217 */
[-C--:B------:R-:W-:Y:S01]  /*0be0*/  LEA.HI.X.SX32 R205, R30, R29.reuse, 0x1, P4 ;  /* 0x0000001d1ecd7211 */ /* 0x080fe200020f0eff */
[C---:B------:R-:W-:Y:S01]  /*0bf0*/  IMAD R60, R69.reuse, 0x4, R58 ;  /* 0x00000004453c7824 */ /* 0x040fe200078e023a */
[----:B------:R-:W-:Y:S01]  /*0c00*/  LEA.HI.X.SX32 R209, R26, R29, 0x1, P2 ;  /* 0x0000001d1ad17211 */ /* 0x000fe200010f0eff */
[----:B------:R-:W-:Y:S01]  /*0c10*/  IMAD R25, R80, 0x2, R21 ;  /* 0x0000000250197824 */ /* 0x000fe200078e0215 */
[----:B------:R-:W-:Y:S01]  /*0c20*/  LEA R202, P2, R32, R149, 0x1 ;  /* 0x0000009520ca7211 */ /* 0x000fe200078408ff */
[----:B------:R-:W-:Y:S01]  /*0c30*/  IMAD.MOV.U32 R216, RZ, RZ, 0x3f800000 ;  /* 0x3f800000ffd87424 */ /* 0x000fe200078e00ff */
[C---:B------:R-:W-:Y:S01]  /*0c40*/  LEA R62, R69.reuse, R60, 0x2 ;  /* 0x0000003c453e7211 */ /* 0x040fe200078e10ff */
[----:B------:R-:W-:Y:S01]  /*0c50*/  IMAD R27, R80, 0x2, R25 ;  /* 0x00000002501b7824 */ /* 0x000fe200078e0219 */
[----:B------:R-:W-:Y:S01]  /*0c60*/  LEA.HI.X.SX32 R203, R32, R29, 0x1, P2 ;  /* 0x0000001d20cb7211 */ /* 0x000fe200010f0eff */
[----:B------:R-:W-:Y:S01]  /*0c70*/  IMAD.MOV.U32 R217, RZ, RZ, 0x3f800000 ;  /* 0x3f800000ffd97424 */ /* 0x000fe200078e00ff */
[-C--:B------:R-:W-:Y:S01]  /*0c80*/  LEA R196, P2, R38, R149.reuse, 0x1 ;  /* 0x0000009526c47211 */ /* 0x080fe200078408ff */
[C---:B------:R-:W-:Y:S01]  /*0c90*/  IMAD R64, R69.reuse, 0x4, R62 ;  /* 0x0000000445407824 */ /* 0x040fe200078e023e */
[-C--:B------:R-:W-:Y:S01]  /*0ca0*/  LEA R200, P3, R34, R149.reuse, 0x1 ;  /* 0x0000009522c87211 */ /* 0x080fe200078608ff */
[----:B------:R-:W-:Y:S01]  /*0cb0*/  IMAD R18, R80, 0x2, R27 ;  /* 0x0000000250127824 */ /* 0x000fe200078e021b */
[----:B------:R-:W-:Y:S01]  /*0cc0*/  LEA R198, P4, R36, R149, 0x1 ;  /* 0x0000009524c67211 */ /* 0x000fe200078808ff */
[C---:B------:R-:W-:Y:S01]  /*0cd0*/  IMAD R66, R69.reuse, 0x4, R64 ;  /* 0x0000000445427824 */ /* 0x040fe200078e0240 */
[----:B------:R-:W-:Y:S01]  /*0ce0*/  LEA.HI.X.SX32 R197, R38, R29, 0x1, P2 ;  /* 0x0000001d26c57211 */ /* 0x000fe200010f0eff */
[----:B------:R-:W-:Y:S01]  /*0cf0*/  IMAD R22, R80, 0x2, R18 ;  /* 0x0000000250167824 */ /* 0x000fe200078e0212 */
[----:B------:R-:W-:Y:S01]  /*0d00*/  LEA R190, P2, R44, R149, 0x1 ;  /* 0x000000952cbe7211 */ /* 0x000fe200078408ff */
[C---:B------:R-:W-:Y:S01]  /*0d10*/  IMAD R68, R69.reuse, 0x4, R66 ;  /* 0x0000000445447824 */ /* 0x040fe200078e0242 */
[-C--:B------:R-:W-:Y:S01]  /*0d20*/  LEA.HI.X.SX32 R201, R34, R29.reuse, 0x1, P3 ;  /* 0x0000001d22c97211 */ /* 0x080fe200018f0eff */
[----:B------:R-:W-:Y:S01]  /*0d30*/  IMAD R33, R80, 0x2, R22 ;  /* 0x0000000250217824 */ /* 0x000fe200078e0216 */
[----:B------:R-:W-:Y:S01]  /*0d40*/  LEA.HI.X.SX32 R199, R36, R29, 0x1, P4 ;  /* 0x0000001d24c77211 */ /* 0x000fe200020f0eff */
[----:B------:R-:W-:Y:S01]  /*0d50*/  IMAD R70, R69, 0x4, R68 ;  /* 0x0000000445467824 */ /* 0x000fe200078e0244 */
[----:B------:R-:W-:-:S02]  /*0d60*/  LEA R194, P3, R40, R149, 0x1 ;  /* 0x0000009528c27211 */ /* 0x000fc400078608ff */
[-C--:B------:R-:W-:Y:S01]  /*0d70*/  LEA R192, P4, R42, R149.reuse, 0x1 ;  /* 0x000000952ac07211 */ /* 0x080fe200078808ff */
[C---:B------:R-:W-:Y:S01]  /*0d80*/  IMAD R72, R69.reuse, 0x4, R70 ;  /* 0x0000000445487824 */ /* 0x040fe200078e0246 */
[----:B------:R-:W-:Y:S02]  /*0d90*/  LEA R180, P5, R50, R149, 0x1 ;  /* 0x0000009532b47211 */ /* 0x000fe400078a08ff */
[----:B------:R-:W-:Y:S01]  /*0da0*/  LEA.HI.X.SX32 R191, R44, R29, 0x1, P2 ;  /* 0x0000001d2cbf7211 */ /* 0x000fe200010f0eff */
[C---:B------:R-:W-:Y:S01]  /*0db0*/  IMAD R16, R69.reuse, 0x4, R72 ;  /* 0x0000000445107824 */ /* 0x040fe200078e0248 */
[----:B------:R-:W-:Y:S02]  /*0dc0*/  LEA R178, P2, R52, R149, 0x1 ;  /* 0x0000009534b27211 */ /* 0x000fe400078408ff */
[-C--:B------:R-:W-:Y:S01]  /*0dd0*/  LEA.HI.X.SX32 R195, R40, R29.reuse, 0x1, P3 ;  /* 0x0000001d28c37211 */ /* 0x080fe200018f0eff */
[----:B------:R-:W-:Y:S01]  /*0de0*/  IMAD R14, R69, 0x4, R16 ;  /* 0x00000004450e7824 */ /* 0x000fe200078e0210 */
[----:B------:R-:W-:-:S02]  /*0df0*/  LEA.HI.X.SX32 R193, R42, R29, 0x1, P4 ;  /* 0x0000001d2ac17211 */ /* 0x000fc400020f0eff */
[-C--:B------:R-:W-:Y:S01]  /*0e00*/  LEA R188, P3, R46, R149.reuse, 0x1 ;  /* 0x000000952ebc7211 */ /* 0x080fe200078608ff */
[----:B------:R-:W-:Y:S01]  /*0e10*/  IMAD R74, R69, 0x4, R14 ;  /* 0x00000004454a7824 */ /* 0x000fe200078e020e */
[----:B------:R-:W-:Y:S02]  /*0e20*/  LEA R182, P4, R48, R149, 0x1 ;  /* 0x0000009530b67211 */ /* 0x000fe400078808ff */
[----:B------:R-:W-:Y:S02]  /*0e30*/  LEA R35, R80, R33, 0x1 ;  /* 0x0000002150237211 */ /* 0x000fe400078e08ff */
[----:B------:R-:W-:Y:S02]  /*0e40*/  LEA.HI.X.SX32 R181, R50, R29, 0x1, P5 ;  /* 0x0000001d32b57211 */ /* 0x000fe400028f0eff */
[----:B------:R-:W-:Y:S01]  /*0e50*/  LEA R172, P5, R58, R149, 0x1 ;  /* 0x000000953aac7211 */ /* 0x000fe200078a08ff */
[----:B------:R-:W-:Y:S01]  /*0e60*/  IMAD R37, R80, 0x2, R35 ;  /* 0x0000000250257824 */ /* 0x000fe200078e0223 */
[----:B------:R-:W-:-:S02]  /*0e70*/  LEA.HI.X.SX32 R179, R52, R29, 0x1, P2 ;  /* 0x0000001d34b37211 */ /* 0x000fc400010f0eff */
[----:B------:R-:W-:Y:S01]  /*0e80*/  LEA R170, P2, R60, R149, 0x1 ;  /* 0x000000953caa7211 */ /* 0x000fe200078408ff */
[----:B------:R-:W-:Y:S01]  /*0e90*/  IMAD R39, R80, 0x2, R37 ;  /* 0x0000000250277824 */ /* 0x000fe200078e0225 */
[-C--:B------:R-:W-:Y:S02]  /*0ea0*/  LEA.HI.X.SX32 R189, R46, R29.reuse, 0x1, P3 ;  /* 0x0000001d2ebd7211 */ /* 0x080fe400018f0eff */
[----:B------:R-:W-:Y:S01]  /*0eb0*/  LEA.HI.X.SX32 R183, R48, R29, 0x1, P4 ;  /* 0x0000001d30b77211 */ /* 0x000fe200020f0eff */
[----:B------:R-:W-:Y:S01]  /*0ec0*/  IMAD R41, R80, 0x2, R39 ;  /* 0x0000000250297824 */ /* 0x000fe200078e0227 */
[-C--:B------:R-:W-:Y:S02]  /*0ed0*/  LEA R176, P3, R54, R149.reuse, 0x1 ;  /* 0x0000009536b07211 */ /* 0x080fe400078608ff */
[----:B------:R-:W-:Y:S02]  /*0ee0*/  LEA R174, P4, R56, R149, 0x1 ;  /* 0x0000009538ae7211 */ /* 0x000fe400078808ff */
[----:B------:R-:W-:-:S02]  /*0ef0*/  LEA.HI.X.SX32 R173, R58, R29, 0x1, P5 ;  /* 0x0000001d3aad7211 */ /* 0x000fc400028f0eff */
[C---:B------:R-:W-:Y:S02]  /*0f00*/  LEA R76, R69.reuse, R74, 0x2 ;  /* 0x0000004a454c7211 */ /* 0x040fe400078e10ff */
[----:B------:R-:W-:Y:S02]  /*0f10*/  LEA R164, P5, R66, R149, 0x1 ;  /* 0x0000009542a47211 */ /* 0x000fe400078a08ff */
[----:B------:R-:W-:Y:S01]  /*0f20*/  LEA.HI.X.SX32 R171, R60, R29, 0x1, P2 ;  /* 0x0000001d3cab7211 */ /* 0x000fe200010f0eff */
[----:B------:R-:W-:Y:S01]  /*0f30*/  IMAD R15, R69, 0x4, R76 ;  /* 0x00000004450f7824 */ /* 0x000fe200078e024c */
[----:B------:R-:W-:Y:S02]  /*0f40*/  LEA R162, P2, R68, R149, 0x1 ;  /* 0x0000009544a27211 */ /* 0x000fe400078408ff */
[-C--:B------:R-:W-:Y:S02]  /*0f50*/  LEA.HI.X.SX32 R177, R54, R29.reuse, 0x1, P3 ;  /* 0x0000001d36b17211 */ /* 0x080fe400018f0eff */
[----:B------:R-:W-:-:S02]  /*0f60*/  LEA.HI.X.SX32 R175, R56, R29, 0x1, P4 ;  /* 0x0000001d38af7211 */ /* 0x000fc400020f0eff */
[-C--:B------:R-:W-:Y:S02]  /*0f70*/  LEA R168, P3, R62, R149.reuse, 0x1 ;  /* 0x000000953ea87211 */ /* 0x080fe400078608ff */
[----:B------:R-:W-:Y:S02]  /*0f80*/  LEA R166, P4, R64, R149, 0x1 ;  /* 0x0000009540a67211 */ /* 0x000fe400078808ff */
[----:B------:R-:W-:Y:S02]  /*0f90*/  LEA.HI.X.SX32 R165, R66, R29, 0x1, P5 ;  /* 0x0000001d42a57211 */ /* 0x000fe400028f0eff */
[----:B------:R-:W-:Y:S02]  /*0fa0*/  LEA R156, P5, R16, R149, 0x1 ;  /* 0x00000095109c7211 */ /* 0x000fe400078a08ff */
[----:B------:R-:W-:Y:S02]  /*0fb0*/  LEA.HI.X.SX32 R163, R68, R29, 0x1, P2 ;  /* 0x0000001d44a37211 */ /* 0x000fe400010f0eff */
[----:B------:R-:W-:-:S02]  /*0fc0*/  LEA R154, P2, R14, R149, 0x1 ;  /* 0x000000950e9a7211 */ /* 0x000fc400078408ff */
[-C--:B------:R-:W-:Y:S02]  /*0fd0*/  LEA.HI.X.SX32 R169, R62, R29.reuse, 0x1, P3 ;  /* 0x0000001d3ea97211 */ /* 0x080fe400018f0eff */
[----:B------:R-:W-:Y:S02]  /*0fe0*/  LEA.HI.X.SX32 R167, R64, R29, 0x1, P4 ;  /* 0x0000001d40a77211 */ /* 0x000fe400020f0eff */
[-C--:B------:R-:W-:Y:S02]  /*0ff0*/  LEA R160, P3, R70, R149.reuse, 0x1 ;  /* 0x0000009546a07211 */ /* 0x080fe400078608ff */
[----:B------:R-:W-:Y:S02]  /*1000*/  LEA R158, P4, R72, R149, 0x1 ;  /* 0x00000095489e7211 */ /* 0x000fe400078808ff */
[----:B------:R-:W-:Y:S02]  /*1010*/  LEA.HI.X.SX32 R157, R16, R29, 0x1, P5 ;  /* 0x0000001d109d7211 */ /* 0x000fe400028f0eff */
[----:B------:R-:W-:-:S02]  /*1020*/  LEA R148, P5, R15, R149, 0x1 ;  /* 0x000000950f947211 */ /* 0x000fc400078a08ff */
[-C--:B------:R-:W-:Y:S01]  /*1030*/  LEA.HI.X.SX32 R155, R14, R29.reuse, 0x1, P2 ;  /* 0x0000001d0e9b7211 */ /* 0x080fe200010f0eff */
[----:B------:R-:W-:Y:S01]  /*1040*/  IMAD R14, R80, 0x2, R41 ;  /* 0x00000002500e7824 */ /* 0x000fe200078e0229 */
[-C--:B------:R-:W-:Y:S02]  /*1050*/  LEA.HI.X.SX32 R161, R70, R29.reuse, 0x1, P3 ;  /* 0x0000001d46a17211 */ /* 0x080fe400018f0eff */
[----:B------:R-:W-:Y:S02]  /*1060*/  LEA.HI.X.SX32 R159, R72, R29, 0x1, P4 ;  /* 0x0000001d489f7211 */ /* 0x000fe400020f0eff */
[-C--:B------:R-:W-:Y:S02]  /*1070*/  LEA R152, P3, R74, R149.reuse, 0x1 ;  /* 0x000000954a987211 */ /* 0x080fe400078608ff */
[----:B------:R-:W-:Y:S02]  /*1080*/  LEA R150, P4, R76, R149, 0x1 ;  /* 0x000000954c967211 */ /* 0x000fe400078808ff */
[-C--:B------:R-:W-:Y:S01]  /*1090*/  LEA.HI.X.SX32 R149, R15, R29.reuse, 0x1, P5 ;  /* 0x0000001d0f957211 */ /* 0x080fe200028f0eff */
[----:B------:R-:W-:Y:S01]  /*10a0*/  IMAD R15, R80, 0x2, R14 ;  /* 0x00000002500f7824 */ /* 0x000fe200078e020e */
[----:B------:R-:W-:-:S02]  /*10b0*/  LEA.HI.X.SX32 R153, R74, R29, 0x1, P3 ;  /* 0x0000001d4a997211 */ /* 0x000fc400018f0eff */
[-C--:B------:R-:W-:Y:S01]  /*10c0*/  LEA R144, P2, R17, R138.reuse, 0x1 ;  /* 0x0000008a11907211 */ /* 0x080fe200078408ff */
[C---:B------:R-:W-:Y:S01]  /*10d0*/  IMAD R16, R80.reuse, 0x2, R15 ;  /* 0x0000000250107824 */ /* 0x040fe200078e020f */
[-C--:B------:R-:W-:Y:S02]  /*10e0*/  LEA R140, P3, R21, R138.reuse, 0x1 ;  /* 0x0000008a158c7211 */ /* 0x080fe400078608ff */
[----:B------:R-:W-:Y:S02]  /*10f0*/  LEA R146, P1, R19, R138, 0x1 ;  /* 0x0000008a13927211 */ /* 0x000fe400078208ff */
[-C--:B------:R-:W-:Y:S01]  /*1100*/  LEA.HI.X.SX32 R145, R17, R78.reuse, 0x1, P2 ;  /* 0x0000004e11917211 */ /* 0x080fe200010f0eff */
[----:B------:R-:W-:Y:S01]  /*1110*/  IMAD R17, R80, 0x2, R16 ;  /* 0x0000000250117824 */ /* 0x000fe200078e0210 */
[----:B------:R-:W-:Y:S02]  /*1120*/  LEA.HI.X.SX32 R141, R21, R78, 0x1, P3 ;  /* 0x0000004e158d7211 */ /* 0x000fe400018f0eff */
[----:B------:R-:W-:-:S02]  /*1130*/  LEA R28, P3, R18, R138, 0x1 ;  /* 0x0000008a121c7211 */ /* 0x000fc400078608ff */
[----:B------:R-:W-:Y:S02]  /*1140*/  LEA.HI.X.SX32 R147, R19, R78, 0x1, P1 ;  /* 0x0000004e13937211 */ /* 0x000fe400008f0eff */
[----:B------:R-:W-:Y:S02]  /*1150*/  LEA.HI.X.SX32 R151, R76, R29, 0x1, P4 ;  /* 0x0000001d4c977211 */ /* 0x000fe400020f0eff */
[C---:B------:R-:W-:Y:S02]  /*1160*/  LEA R142, P1, R23.reuse, R138, 0x1 ;  /* 0x0000008a178e7211 */ /* 0x040fe400078208ff */
[-C--:B------:R-:W-:Y:S02]  /*1170*/  LEA.HI.X.SX32 R29, R18, R78.reuse, 0x1, P3 ;  /* 0x0000004e121d7211 */ /* 0x080fe400018f0eff */
[----:B------:R-:W-:Y:S02]  /*1180*/  LEA R18, R80, R17, 0x1 ;  /* 0x0000001150127211 */ /* 0x000fe400078e08ff */
[----:B------:R-:W-:-:S02]  /*1190*/  LEA.HI.X.SX32 R143, R23, R78, 0x1, P1 ;  /* 0x0000004e178f7211 */ /* 0x000fc400008f0eff */
[-C--:B------:R-:W-:Y:S01]  /*11a0*/  LEA R24, P1, R25, R138.reuse, 0x1 ;  /* 0x0000008a19187211 */ /* 0x080fe200078208ff */
[C---:B------:R-:W-:Y:S01]  /*11b0*/  IMAD R19, R80.reuse, 0x2, R18 ;  /* 0x0000000250137824 */ /* 0x040fe200078e0212 */
[----:B------:R-:W-:Y:S02]  /*11c0*/  LEA R26, P2, R27, R138, 0x1 ;  /* 0x0000008a1b1a7211 */ /* 0x000fe400078408ff */
[----:B------:R-:W-:Y:S01]  /*11d0*/  LEA.HI.X.SX32 R25, R25, R78, 0x1, P1 ;  /* 0x0000004e19197211 */ /* 0x000fe200008f0eff */
[----:B------:R-:W-:Y:S01]  /*11e0*/  IMAD R21, R80, 0x2, R19 ;  /* 0x0000000250157824 */ /* 0x000fe200078e0213 */
[C---:B------:R-:W-:Y:S02]  /*11f0*/  LEA R30, P1, R22.reuse, R138, 0x1 ;  /* 0x0000008a161e7211 */ /* 0x040fe400078208ff */
[-C--:B------:R-:W-:Y:S02]  /*1200*/  LEA.HI.X.SX32 R27, R27, R78.reuse, 0x1, P2 ;  /* 0x0000004e1b1b7211 */ /* 0x080fe400010f0eff */
[----:B------:R-:W-:Y:S01]  /*1210*/  LEA.HI.X.SX32 R31, R22, R78, 0x1, P1 ;  /* 0x0000004e161f7211 */ /* 0x000fe200008f0eff */
[----:B------:R-:W-:Y:S01]  /*1220*/  IMAD R22, R80, 0x2, R21 ;  /* 0x0000000250167824 */ /* 0x000fe200078e0215 */
[----:B------:R-:W-:-:S02]  /*1230*/  LEA R32, P2, R33, R138, 0x1 ;  /* 0x0000008a21207211 */ /* 0x000fc400078408ff */
[----:B------:R-:W-:Y:S01]  /*1240*/  LEA R36, P1, R37, R138, 0x1 ;  /* 0x0000008a25247211 */ /* 0x000fe200078208ff */
[C---:B------:R-:W-:Y:S01]  /*1250*/  IMAD R23, R80.reuse, 0x2, R22 ;  /* 0x0000000250177824 */ /* 0x040fe200078e0216 */
[----:B------:R-:W-:Y:S02]  /*1260*/  LEA.HI.X.SX32 R33, R33, R78, 0x1, P2 ;  /* 0x0000004e21217211 */ /* 0x000fe400010f0eff */
[-C--:B------:R-:W-:Y:S01]  /*1270*/  LEA R34, P3, R35, R138.reuse, 0x1 ;  /* 0x0000008a23227211 */ /* 0x080fe200078608ff */
[----:B------:R-:W-:Y:S01]  /*1280*/  IMAD R61, R80, 0x2, R23 ;  /* 0x00000002503d7824 */ /* 0x000fe200078e0217 */
[----:B------:R-:W-:Y:S02]  /*1290*/  LEA R38, P2, R39, R138, 0x1 ;  /* 0x0000008a27267211 */ /* 0x000fe400078408ff */
[----:B------:R-:W-:Y:S02]  /*12a0*/  LEA.HI.X.SX32 R37, R37, R78, 0x1, P1 ;  /* 0x0000004e25257211 */ /* 0x000fe400008f0eff */
[----:B------:R-:W-:-:S02]  /*12b0*/  LEA R42, P1, R14, R138, 0x1 ;  /* 0x0000008a0e2a7211 */ /* 0x000fc400078208ff */
[-C--:B------:R-:W-:Y:S02]  /*12c0*/  LEA.HI.X.SX32 R35, R35, R78.reuse, 0x1, P3 ;  /* 0x0000004e23237211 */ /* 0x080fe400018f0eff */
[----:B------:R-:W-:Y:S02]  /*12d0*/  LEA.HI.X.SX32 R39, R39, R78, 0x1, P2 ;  /* 0x0000004e27277211 */ /* 0x000fe400010f0eff */
[-C--:B------:R-:W-:Y:S02]  /*12e0*/  LEA R40, P3, R41, R138.reuse, 0x1 ;  /* 0x0000008a29287211 */ /* 0x080fe400078608ff */
[----:B------:R-:W-:Y:S02]  /*12f0*/  LEA R44, P2, R15, R138, 0x1 ;  /* 0x0000008a0f2c7211 */ /* 0x000fe400078408ff */
[-C--:B------:R-:W-:Y:S01]  /*1300*/  LEA.HI.X.SX32 R43, R14, R78.reuse, 0x1, P1 ;  /* 0x0000004e0e2b7211 */ /* 0x080fe200008f0eff */
[----:B------:R-:W-:Y:S01]  /*1310*/  IMAD R14, R80, 0x2, R61 ;  /* 0x00000002500e7824 */ /* 0x000fe200078e023d */
[----:B------:R-:W-:-:S02]  /*1320*/  LEA.HI.X.SX32 R41, R41, R78, 0x1, P3 ;  /* 0x0000004e29297211 */ /* 0x000fc400018f0eff */
[----:B------:R-:W-:Y:S01]  /*1330*/  LEA.HI.X.SX32 R45, R15, R78, 0x1, P2 ;  /* 0x0000004e0f2d7211 */ /* 0x000fe200010f0eff */
[----:B------:R-:W-:Y:S01]  /*1340*/  IMAD R15, R80, 0x2, R14 ;  /* 0x00000002500f7824 */ /* 0x000fe200078e020e */
[CC--:B------:R-:W-:Y:S02]  /*1350*/  LEA R46, P3, R16.reuse, R138.reuse, 0x1 ;  /* 0x0000008a102e7211 */ /* 0x0c0fe400078608ff */
[----:B------:R-:W-:Y:S02]  /*1360*/  LEA R48, P1, R17, R138, 0x1 ;  /* 0x0000008a11307211 */ /* 0x000fe400078208ff */
[----:B------:R-:W-:Y:S02]  /*1370*/  LEA.HI.X.SX32 R47, R16, R78, 0x1, P3 ;  /* 0x0000004e102f7211 */ /* 0x000fe400018f0eff */
[----:B------:R-:W-:Y:S02]  /*1380*/  LEA R16, R80, R15, 0x1 ;  /* 0x0000000f50107211 */ /* 0x000fe400078e08ff */
[----:B------:R-:W-:-:S02]  /*1390*/  LEA R50, P2, R18, R138, 0x1 ;  /* 0x0000008a12327211 */ /* 0x000fc400078408ff */
[----:B------:R-:W-:Y:S01]  /*13a0*/  LEA.HI.X.SX32 R49, R17, R78, 0x1, P1 ;  /* 0x0000004e11317211 */ /* 0x000fe200008f0eff */
[----:B------:R-:W-:Y:S01]  /*13b0*/  IMAD R17, R80, 0x2, R16 ;  /* 0x0000000250117824 */ /* 0x000fe200078e0210 */
[C---:B------:R-:W-:Y:S02]  /*13c0*/  LEA R52, P3, R19.reuse, R138, 0x1 ;  /* 0x0000008a13347211 */ /* 0x040fe400078608ff */
[----:B------:R-:W-:Y:S01]  /*13d0*/  LEA.HI.X.SX32 R51, R18, R78, 0x1, P2 ;  /* 0x0000004e12337211 */ /* 0x000fe200010f0eff */
[----:B------:R-:W-:Y:S01]  /*13e0*/  IMAD R18, R80, 0x2, R17 ;  /* 0x0000000250127824 */ /* 0x000fe200078e0211 */
[----:B------:R-:W-:Y:S02]  /*13f0*/  LEA R56, P2, R22, R138, 0x1 ;  /* 0x0000008a16387211 */ /* 0x000fe400078408ff */
[----:B------:R-:W-:Y:S01]  /*1400*/  LEA.HI.X.SX32 R53, R19, R78, 0x1, P3 ;  /* 0x0000004e13357211 */ /* 0x000fe200018f0eff */
[----:B------:R-:W-:Y:S01]  /*1410*/  IMAD R19, R80, 0x2, R18 ;  /* 0x0000000250137824 */ /* 0x000fe200078e0212 */
[----:B------:R-:W-:-:S02]  /*1420*/  LEA R54, P1, R21, R138, 0x1 ;  /* 0x0000008a15367211 */ /* 0x000fc400078208ff */
[----:B------:R-:W-:Y:S02]  /*1430*/  LEA R58, P3, R23, R138, 0x1 ;  /* 0x0000008a173a7211 */ /* 0x000fe400078608ff */
[----:B------:R-:W-:Y:S02]  /*1440*/  LEA.HI.X.SX32 R57, R22, R78, 0x1, P2 ;  /* 0x0000004e16397211 */ /* 0x000fe400010f0eff */
[----:B------:R-:W-:Y:S02]  /*1450*/  LEA R62, P2, R14, R138, 0x1 ;  /* 0x0000008a0e3e7211 */ /* 0x000fe400078408ff */
[-C--:B------:R-:W-:Y:S02]  /*1460*/  LEA.HI.X.SX32 R55, R21, R78.reuse, 0x1, P1 ;  /* 0x0000004e15377211 */ /* 0x080fe400008f0eff */
[----:B------:R-:W-:Y:S02]  /*1470*/  LEA.HI.X.SX32 R59, R23, R78, 0x1, P3 ;  /* 0x0000004e173b7211 */ /* 0x000fe400018f0eff */
[----:B------:R-:W-:-:S02]  /*1480*/  LEA R60, P1, R61, R138, 0x1 ;  /* 0x0000008a3d3c7211 */ /* 0x000fc400078208ff */
[----:B------:R-:W-:Y:S02]  /*1490*/  LEA R64, P3, R15, R138, 0x1 ;  /* 0x0000008a0f407211 */ /* 0x000fe400078608ff */
[-C--:B------:R-:W-:Y:S01]  /*14a0*/  LEA.HI.X.SX32 R63, R14, R78.reuse, 0x1, P2 ;  /* 0x0000004e0e3f7211 */ /* 0x080fe200010f0eff */
[C---:B------:R-:W-:Y:S01]  /*14b0*/  IMAD R14, R80.reuse, 0x2, R19 ;  /* 0x00000002500e7824 */ /* 0x040fe200078e0213 */
[-C--:B------:R-:W-:Y:S02]  /*14c0*/  LEA.HI.X.SX32 R61, R61, R78.reuse, 0x1, P1 ;  /* 0x0000004e3d3d7211 */ /* 0x080fe400008f0eff */
[----:B------:R-:W-:Y:S01]  /*14d0*/  LEA.HI.X.SX32 R65, R15, R78, 0x1, P3 ;  /* 0x0000004e0f417211 */ /* 0x000fe200018f0eff */
[----:B------:R-:W-:Y:S01]  /*14e0*/  IMAD R15, R80, 0x2, R14 ;  /* 0x00000002500f7824 */ /* 0x000fe200078e020e */
[-C--:B------:R-:W-:Y:S02]  /*14f0*/  LEA R66, P1, R16, R138.reuse, 0x1 ;  /* 0x0000008a10427211 */ /* 0x080fe400078208ff */
[----:B------:R-:W-:-:S02]  /*1500*/  LEA R68, P2, R17, R138, 0x1 ;  /* 0x0000008a11447211 */ /* 0x000fc400078408ff */
[----:B------:R-:W-:Y:S02]  /*1510*/  LEA R70, P3, R18, R138, 0x1 ;  /* 0x0000008a12467211 */ /* 0x000fe400078608ff */
[-C--:B------:R-:W-:Y:S01]  /*1520*/  LEA.HI.X.SX32 R67, R16, R78.reuse, 0x1, P1 ;  /* 0x0000004e10437211 */ /* 0x080fe200008f0eff */
[----:B------:R-:W-:Y:S01]  /*1530*/  IMAD R16, R80, 0x2, R15 ;  /* 0x0000000250107824 */ /* 0x000fe200078e020f */
[-C--:B------:R-:W-:Y:S02]  /*1540*/  LEA.HI.X.SX32 R69, R17, R78.reuse, 0x1, P2 ;  /* 0x0000004e11457211 */ /* 0x080fe400010f0eff */
[----:B------:R-:W-:Y:S02]  /*1550*/  CS2R R80, SRZ ;  /* 0x0000000000507805 */ /* 0x000fe4000001ff00 */
[----:B------:R-:W-:Y:S02]  /*1560*/  LEA.HI.X.SX32 R71, R18, R78, 0x1, P3 ;  /* 0x0000004e12477211 */ /* 0x000fe400018f0eff */
[----:B------:R-:W-:-:S02]  /*1570*/  LEA R132, P1, R19, R138, 0x1 ;  /* 0x0000008a13847211 */ /* 0x000fc400078208ff */
[-C--:B------:R-:W-:Y:S02]  /*1580*/  LEA R134, P2, R14, R138.reuse, 0x1 ;  /* 0x0000008a0e867211 */ /* 0x080fe400078408ff */
[-C--:B------:R-:W-:Y:S02]  /*1590*/  LEA R136, P3, R15, R138.reuse, 0x1 ;  /* 0x0000008a0f887211 */ /* 0x080fe400078608ff */
[----:B------:R-:W-:Y:S02]  /*15a0*/  LEA R138, P4, R16, R138, 0x1 ;  /* 0x0000008a108a7211 */ /* 0x000fe400078808ff */
[-C--:B------:R-:W-:Y:S02]  /*15b0*/  LEA.HI.X.SX32 R133, R19, R78.reuse, 0x1, P1 ;  /* 0x0000004e13857211 */ /* 0x080fe400008f0eff */
[-C--:B------:R-:W-:Y:S02]  /*15c0*/  LEA.HI.X.SX32 R135, R14, R78.reuse, 0x1, P2 ;  /* 0x0000004e0e877211 */ /* 0x080fe400010f0eff */
[----:B------:R-:W-:-:S02]  /*15d0*/  LEA.HI.X.SX32 R137, R15, R78, 0x1, P3 ;  /* 0x0000004e0f897211 */ /* 0x000fc400018f0eff */
[----:B------:R-:W-:Y:S02]  /*15e0*/  LEA.HI.X.SX32 R139, R16, R78, 0x1, P4 ;  /* 0x0000004e108b7211 */ /* 0x000fe400020f0eff */
[----:B------:R-:W-:Y:S02]  /*15f0*/  CS2R R16, SRZ ;  /* 0x0000000000107805 */ /* 0x000fe4000001ff00 */
[C---:B------:R-:W-:Y:S02]  /*1600*/  LOP3.LUT R18, R20.reuse, 0x20, RZ, 0x3c, !PT ;  /* 0x0000002014127812 */ /* 0x040fe400078e3cff */
[----:B------:R-:W-:Y:S02]  /*1610*/  LOP3.LUT R19, R20, 0x40, RZ, 0x3c, !PT ;  /* 0x0000004014137812 */ /* 0x000fe400078e3cff */
[C---:B------:R-:W-:Y:S02]  /*1620*/  LOP3.LUT R21, R3.reuse, 0x20, RZ, 0x3c, !PT ;  /* 0x0000002003157812 */ /* 0x040fe400078e3cff */
[----:B------:R-:W-:-:S02]  /*1630*/  LOP3.LUT R22, R3, 0x40, RZ, 0x3c, !PT ;  /* 0x0000004003167812 */ /* 0x000fc400078e3cff */
[----:B------:R-:W-:Y:S02]  /*1640*/  LOP3.LUT R23, R3, 0x60, RZ, 0x3c, !PT ;  /* 0x0000006003177812 */ /* 0x000fe400078e3cff */
[----:B------:R-:W-:Y:S02]  /*1650*/  LOP3.LUT P1, RZ, R0, 0x7, RZ, 0xc0, !PT ;  /* 0x0000000700ff7812 */ /* 0x000fe4000782c0ff */
[----:B------:R-:W-:Y:S02]  /*1660*/  LOP3.LUT R20, R20, 0x60, RZ, 0x3c, !PT ;  /* 0x0000006014147812 */ /* 0x000fe400078e3cff */
[----:B------:R-:W-:Y:S02]  /*1670*/  LOP3.LUT R15, R10, 0x40, RZ, 0x3c, !PT ;  /* 0x000000400a0f7812 */ /* 0x000fe400078e3cff */
[----:B------:R-:W-:Y:S02]  /*1680*/  LOP3.LUT R14, R12, 0x20, RZ, 0x3c, !PT ;  /* 0x000000200c0e7812 */ /* 0x000fe400078e3cff */
[----:B0-----:R-:W-:-:S07]  /*1690*/  LOP3.LUT R3, R11, 0x40, RZ, 0x3c, !PT ;  /* 0x000000400b037812 */ /* 0x001fce00078e3cff */
.L_x_9:
[----:B------:R-:W-:-:S04]  /*16a0*/  IMAD.WIDE R72, R16, 0x2, R214 ;  /* 0x0000000210487825 */ /* 0x000fc800078e02d6 */
[C---:B------:R-:W-:Y:S01]  /*16b0*/  IMAD.WIDE R74, R16.reuse, 0x2, R212 ;  /* 0x00000002104a7825 */ /* 0x040fe200078e02d4 */
[----:B------:R0:W2:Y:S03]  /*16c0*/  LDG.E.U16 R78, desc[UR10][R72.64] ;  /* 0x0000000a484e7981 */ /* 0x0000a6000c1e1500 */
[C---:B------:R-:W-:Y:S01]  /*16d0*/  IMAD.WIDE R92, R16.reuse, 0x2, R204 ;  /* 0x00000002105c7825 */ /* 0x040fe200078e02cc */
[----:B------:R1:W3:Y:S03]  /*16e0*/  LDG.E.U16 R79, desc[UR10][R74.64] ;  /* 0x0000000a4a4f7981 */ /* 0x0002e6000c1e1500 */
[C---:B------:R-:W-:Y:S01]  /*16f0*/  IMAD.WIDE R76, R16.reuse, 0x2, R210 ;  /* 0x00000002104c7825 */ /* 0x040fe200078e02d2 */
[----:B------:R4:W5:Y:S03]  /*1700*/  LDG.E.U16 R101, desc[UR10][R92.64] ;  /* 0x0000000a5c657981 */ /* 0x000966000c1e1500 */
[C---:B------:R-:W-:Y:S01]  /*1710*/  IMAD.WIDE R88, R16.reuse, 0x2, R208 ;  /* 0x0000000210587825 */ /* 0x040fe200078e02d0 */
[----:B------:R1:W3:Y:S03]  /*1720*/  LDG.E.U16 R98, desc[UR10][R76.64] ;  /* 0x0000000a4c627981 */ /* 0x0002e6000c1e1500 */
[C---:B------:R-:W-:Y:S01]  /*1730*/  IMAD.WIDE R90, R16.reuse, 0x2, R206 ;  /* 0x00000002105a7825 */ /* 0x040fe200078e02ce */
[----:B------:R4:W5:Y:S03]  /*1740*/  LDG.E.U16 R99, desc[UR10][R88.64] ;  /* 0x0000000a58637981 */ /* 0x000966000c1e1500 */
[C---:B0-----:R-:W-:Y:S01]  /*1750*/  IMAD.WIDE R72, R16.reuse, 0x2, R200 ;  /* 0x0000000210487825 */ /* 0x041fe200078e02c8 */
[----:B------:R0:W5:Y:S03]  /*1760*/  LDG.E.U16 R100, desc[UR10][R90.64] ;  /* 0x0000000a5a647981 */ /* 0x000166000c1e1500 */
[C---:B-1----:R-:W-:Y:S01]  /*1770*/  IMAD.WIDE R74, R16.reuse, 0x2, R198 ;  /* 0x00000002104a7825 */ /* 0x042fe200078e02c6 */
[----:B------:R1:W5:Y:S03]  /*1780*/  LDG.E.U16 R114, desc[UR10][R72.64] ;  /* 0x0000000a48727981 */ /* 0x000366000c1e1500 */
[C---:B------:R-:W-:Y:S01]  /*1790*/  IMAD.WIDE R102, R16.reuse, 0x2, R202 ;  /* 0x0000000210667825 */ /* 0x040fe200078e02ca */
[----:B------:R0:W5:Y:S03]  /*17a0*/  LDG.E.U16 R115, desc[UR10][R74.64] ;  /* 0x0000000a4a737981 */ /* 0x000166000c1e1500 */
[----:B------:R-:W-:-:S02]  /*17b0*/  IMAD.WIDE R94, R16, 0x2, R196 ;  /* 0x00000002105e7825 */ /* 0x000fc400078e02c4 */
[----:B------:R-:W5:Y:S02]  /*17c0*/  LDG.E.U16 R102, desc[UR10][R102.64] ;  /* 0x0000000a66667981 */ /* 0x000f64000c1e1500 */
[C---:B------:R-:W-:Y:S02]  /*17d0*/  IMAD.WIDE R96, R16.reuse, 0x2, R194 ;  /* 0x0000000210607825 */ /* 0x040fe400078e02c2 */
[----:B------:R-:W5:Y:S02]  /*17e0*/  LDG.E.U16 R116, desc[UR10][R94.64] ;  /* 0x0000000a5e747981 */ /* 0x000f64000c1e1500 */
[C---:B------:R-:W-:Y:S02]  /*17f0*/  IMAD.WIDE R104, R16.reuse, 0x2, R192 ;  /* 0x0000000210687825 */ /* 0x040fe400078e02c0 */
[----:B------:R-:W5:Y:S02]  /*1800*/  LDG.E.U16 R117, desc[UR10][R96.64] ;  /* 0x0000000a60757981 */ /* 0x000f64000c1e1500 */
[----:B------:R-:W-:-:S02]  /*1810*/  IMAD.WIDE R106, R16, 0x2, R178 ;  /* 0x00000002106a7825 */ /* 0x000fc400078e02b2 */
[----:B------:R0:W5:Y:S02]  /*1820*/  LDG.E.U16 R118, desc[UR10][R104.64] ;  /* 0x0000000a68767981 */ /* 0x000164000c1e1500 */
[C---:B----4-:R-:W-:Y:S02]  /*1830*/  IMAD.WIDE R92, R16.reuse, 0x2, R180 ;  /* 0x00000002105c7825 */ /* 0x050fe400078e02b4 */
[----:B------:R4:W5:Y:S02]  /*1840*/  LDG.E.U16 R122, desc[UR10][R106.64] ;  /* 0x0000000a6a7a7981 */ /* 0x000964000c1e1500 */
[C---:B------:R-:W-:Y:S02]  /*1850*/  IMAD.WIDE R76, R16.reuse, 0x2, R190 ;  /* 0x00000002104c7825 */ /* 0x040fe400078e02be */
[----:B------:R1:W5:Y:S02]  /*1860*/  LDG.E.U16 R121, desc[UR10][R92.64] ;  /* 0x0000000a5c797981 */ /* 0x000364000c1e1500 */
[----:B------:R-:W-:-:S02]  /*1870*/  IMAD.WIDE R88, R16, 0x2, R188 ;  /* 0x0000000210587825 */ /* 0x000fc400078e02bc */
[----:B------:R-:W5:Y:S02]  /*1880*/  LDG.E.U16 R103, desc[UR10][R76.64] ;  /* 0x0000000a4c677981 */ /* 0x000f64000c1e1500 */
[C---:B0-----:R-:W-:Y:S02]  /*1890*/  IMAD.WIDE R90, R16.reuse, 0x2, R182 ;  /* 0x00000002105a7825 */ /* 0x041fe400078e02b6 */
[----:B------:R-:W5:Y:S02]  /*18a0*/  LDG.E.U16 R119, desc[UR10][R88.64] ;  /* 0x0000000a58777981 */ /* 0x000f64000c1e1500 */
[C---:B-1----:R-:W-:Y:S02]  /*18b0*/  IMAD.WIDE R72, R16.reuse, 0x2, R176 ;  /* 0x0000000210487825 */ /* 0x042fe400078e02b0 */
[----:B------:R0:W5:Y:S02]  /*18c0*/  LDG.E.U16 R120, desc[UR10][R90.64] ;  /* 0x0000000a5a787981 */ /* 0x000164000c1e1500 */
[----:B------:R-:W-:-:S02]  /*18d0*/  IMAD.WIDE R74, R16, 0x2, R174 ;  /* 0x00000002104a7825 */ /* 0x000fc400078e02ae */
[----:B------:R-:W5:Y:S02]  /*18e0*/  LDG.E.U16 R123, desc[UR10][R72.64] ;  /* 0x0000000a487b7981 */ /* 0x000f64000c1e1500 */
[C---:B------:R-:W-:Y:S02]  /*18f0*/  IMAD.WIDE R104, R16.reuse, 0x2, R172 ;  /* 0x0000000210687825 */ /* 0x040fe400078e02ac */
[----:B------:R1:W5:Y:S02]  /*1900*/  LDG.E.U16 R124, desc[UR10][R74.64] ;  /* 0x0000000a4a7c7981 */ /* 0x000364000c1e1500 */
[C---:B------:R-:W-:Y:S02]  /*1910*/  IMAD.WIDE R108, R16.reuse, 0x2, R170 ;  /* 0x00000002106c7825 */ /* 0x040fe400078e02aa */
[----:B------:R-:W5:Y:S02]  /*1920*/  LDG.E.U16 R104, desc[UR10][R104.64] ;  /* 0x0000000a68687981 */ /* 0x000f64000c1e1500 */
[----:B------:R-:W-:-:S02]  /*1930*/  IMAD.WIDE R110, R16, 0x2, R166 ;  /* 0x00000002106e7825 */ /* 0x000fc400078e02a6 */
[----:B------:R-:W5:Y:S02]  /*1940*/  LDG.E.U16 R108, desc[UR10][R108.64] ;  /* 0x0000000a6c6c7981 */ /* 0x000f64000c1e1500 */
[C---:B----4-:R-:W-:Y:S02]  /*1950*/  IMAD.WIDE R106, R16.reuse, 0x2, R162 ;  /* 0x00000002106a7825 */ /* 0x050fe400078e02a2 */
[----:B------:R-:W4:Y:S02]  /*1960*/  LDG.E.U16 R110, desc[UR10][R110.64] ;  /* 0x0000000a6e6e7981 */ /* 0x000f24000c1e1500 */
[C---:B------:R-:W-:Y:S02]  /*1970*/  IMAD.WIDE R112, R16.reuse, 0x2, R158 ;  /* 0x0000000210707825 */ /* 0x040fe400078e029e */
[----:B------:R-:W4:Y:S02]  /*1980*/  LDG.E.U16 R106, desc[UR10][R106.64] ;  /* 0x0000000a6a6a7981 */ /* 0x000f24000c1e1500 */
[----:B------:R-:W-:-:S02]  /*1990*/  IMAD.WIDE R96, R16, 0x2, R154 ;  /* 0x0000000210607825 */ /* 0x000fc400078e029a */
[----:B------:R-:W4:Y:S02]  /*19a0*/  LDG.E.U16 R112, desc[UR10][R112.64] ;  /* 0x0000000a70707981 */ /* 0x000f24000c1e1500 */
[C---:B------:R-:W-:Y:S02]  /*19b0*/  IMAD.WIDE R94, R16.reuse, 0x2, R150 ;  /* 0x00000002105e7825 */ /* 0x040fe400078e0296 */
[----:B------:R-:W4:Y:S02]  /*19c0*/  LDG.E.U16 R96, desc[UR10][R96.64] ;  /* 0x0000000a60607981 */ /* 0x000f24000c1e1500 */
[C---:B------:R-:W-:Y:S02]  /*19d0*/  IMAD.WIDE R92, R16.reuse, 0x2, R168 ;  /* 0x00000002105c7825 */ /* 0x040fe400078e02a8 */
[----:B------:R-:W4:Y:S02]  /*19e0*/  LDG.E.U16 R94, desc[UR10][R94.64] ;  /* 0x0000000a5e5e7981 */ /* 0x000f24000c1e1500 */
[----:B0-----:R-:W-:-:S02]  /*19f0*/  IMAD.WIDE R90, R16, 0x2, R164 ;  /* 0x00000002105a7825 */ /* 0x001fc400078e02a4 */
[----:B------:R0:W4:Y:S02]  /*1a00*/  LDG.E.U16 R92, desc[UR10][R92.64] ;  /* 0x0000000a5c5c7981 */ /* 0x000124000c1e1500 */
[C---:B------:R-:W-:Y:S02]  /*1a10*/  IMAD.WIDE R88, R16.reuse, 0x2, R160 ;  /* 0x0000000210587825 */ /* 0x040fe400078e02a0 */
[----:B------:R-:W4:Y:S02]  /*1a20*/  LDG.E.U16 R105, desc[UR10][R90.64] ;  /* 0x0000000a5a697981 */ /* 0x000f24000c1e1500 */
[C---:B------:R-:W-:Y:S02]  /*1a30*/  IMAD.WIDE R76, R16.reuse, 0x2, R156 ;  /* 0x00000002104c7825 */ /* 0x040fe400078e029c */
[----:B------:R-:W4:Y:S02]  /*1a40*/  LDG.E.U16 R107, desc[UR10][R88.64] ;  /* 0x0000000a586b7981 */ /* 0x000f24000c1e1500 */
[----:B-1----:R-:W-:-:S02]  /*1a50*/  IMAD.WIDE R74, R16, 0x2, R152 ;  /* 0x00000002104a7825 */ /* 0x002fc400078e0298 */
[----:B------:R-:W4:Y:S02]  /*1a60*/  LDG.E.U16 R109, desc[UR10][R76.64] ;  /* 0x0000000a4c6d7981 */ /* 0x000f24000c1e1500 */
[----:B------:R-:W-:Y:S02]  /*1a70*/  IMAD.WIDE R72, R16, 0x2, R148 ;  /* 0x0000000210487825 */ /* 0x000fe400078e0294 */
[----:B------:R-:W4:Y:S04]  /*1a80*/  LDG.E.U16 R111, desc[UR10][R74.64] ;  /* 0x0000000a4a6f7981 */ /* 0x000f28000c1e1500 */
[----:B------:R-:W4:Y:S01]  /*1a90*/  LDG.E.U16 R95, desc[UR10][R72.64] ;  /* 0x0000000a485f7981 */ /* 0x000f22000c1e1500 */
[----:B------:R-:W-:Y:S01]  /*1aa0*/  BAR.SYNC.DEFER_BLOCKING 0x0 ;  /* 0x0000000000007b1d */ /* 0x000fe20000010000 */
[C---:B0-----:R-:W-:Y:S01]  /*1ab0*/  LOP3.LUT R93, R0.reuse, 0xc0, RZ, 0xc0, !PT ;  /* 0x000000c0005d7812 */ /* 0x041fe200078ec0ff */
[----:B------:R-:W-:-:S03]  /*1ac0*/  IMAD.SHL.U32 R97, R0, 0x2, RZ ;  /* 0x0000000200617824 */ /* 0x000fc600078e00ff */
[----:B------:R-:W-:-:S04]  /*1ad0*/  SHF.R.U32.HI R126, RZ, 0x2, R93 ;  /* 0x00000002ff7e7819 */ /* 0x000fc8000001165d */
[----:B------:R-:W-:-:S04]  /*1ae0*/  LOP3.LUT R97, R126, 0x1fe, R97, 0x78, !PT ;  /* 0x000001fe7e617812 */ /* 0x000fc800078e7861 */
[----:B------:R-:W-:Y:S01]  /*1af0*/  LOP3.LUT R220, R97, 0x40, RZ, 0x3c, !PT ;  /* 0x0000004061dc7812 */ /* 0x000fe200078e3cff */
[----:B--2---:R-:W-:Y:S04]  /*1b00*/  STS.U16 [R97+UR8], R78 ;  /* 0x0000004e61007988 */ /* 0x004fe80008000408 */
[----:B---3--:R-:W-:Y:S04]  /*1b10*/  STS.U16 [R97+UR8+0x400], R98 ;  /* 0x0004006261007988 */ /* 0x008fe80008000408 */
[----:B-----5:R-:W-:Y:S04]  /*1b20*/  STS.U16 [R97+UR8+0x800], R100 ;  /* 0x0008006461007988 */ /* 0x020fe80008000408 */
[----:B------:R-:W-:Y:S04]  /*1b30*/  STS.U16 [R97+UR8+0x1000], R115 ;  /* 0x0010007361007988 */ /* 0x000fe80008000408 */
[----:B------:R-:W-:Y:S04]  /*1b40*/  STS.U16 [R97+UR8+0xc00], R102 ;  /* 0x000c006661007988 */ /* 0x000fe80008000408 */
[----:B------:R-:W-:Y:S04]  /*1b50*/  STS.U16 [R97+UR8+0x1400], R117 ;  /* 0x0014007561007988 */ /* 0x000fe80008000408 */
[----:B------:R-:W-:Y:S04]  /*1b60*/  STS.U16 [R97+UR8+0x2000], R122 ;  /* 0x0020007a61007988 */ /* 0x000fe80008000408 */
[----:B------:R-:W-:Y:S04]  /*1b70*/  STS.U16 [R97+UR8+0x1800], R103 ;  /* 0x0018006761007988 */ /* 0x000fe80008000408 */
[----:B------:R-:W-:Y:S04]  /*1b80*/  STS.U16 [R97+UR8+0x1c00], R120 ;  /* 0x001c007861007988 */ /* 0x000fe80008000408 */
[----:B------:R-:W-:Y:S04]  /*1b90*/  STS.U16 [R97+UR8+0x2400], R124 ;  /* 0x0024007c61007988 */ /* 0x000fe80008000408 */
[----:B------:R-:W-:Y:S04]  /*1ba0*/  STS.U16 [R97+UR8+0x2800], R108 ;  /* 0x0028006c61007988 */ /* 0x000fe80008000408 */
[----:B----4-:R-:W-:Y:S04]  /*1bb0*/  STS.U16 [R97+UR8+0x2c00], R110 ;  /* 0x002c006e61007988 */ /* 0x010fe80008000408 */
        /* <DEDUP_REMOVED lines=19> */
[----:B------:R-:W-:Y:S01]  /*1cf0*/  STS.U16 [R220+UR8+0x3e00], R95 ;  /* 0x003e005fdc007988 */ /* 0x000fe20008000408 */
[----:B------:R-:W-:Y:S06]  /*1d00*/  BAR.SYNC.DEFER_BLOCKING 0x0 ;  /* 0x0000000000007b1d */ /* 0x000fec0000010000 */
[----:B------:R-:W-:Y:S04]  /*1d10*/  LDSM.16.MT88.4 R124, [R12+UR8+0x6000] ;  /* 0x006000080c7c783b */ /* 0x000fe80008004200 */
[----:B------:R-:W0:Y:S04]  /*1d20*/  LDSM.16.M88.4 R76, [R10+UR8] ;  /* 0x000000080a4c783b */ /* 0x000e280008000200 */
[----:B------:R-:W1:Y:S04]  /*1d30*/  LDSM.16.M88.4 R72, [R10+UR8+0x2000] ;  /* 0x002000080a48783b */ /* 0x000e680008000200 */
[----:B------:R-:W2:Y:S04]  /*1d40*/  LDSM.16.MT88.4 R88, [R14+UR8+0x6000] ;  /* 0x006000080e58783b */ /* 0x000ea80008004200 */
[----:B------:R-:W3:Y:S04]  /*1d50*/  LDSM.16.MT88.4 R120, [R12+UR8+0x6400] ;  /* 0x006400080c78783b */ /* 0x000ee80008004200 */
[----:B------:R-:W4:Y:S04]  /*1d60*/  LDSM.16.MT88.4 R116, [R14+UR8+0x6400] ;  /* 0x006400080e74783b */ /* 0x000f280008004200 */
[----:B------:R-:W-:Y:S04]  /*1d70*/  LDSM.16.MT88.4 R96, [R12+UR8+0x6800] ;  /* 0x006800080c60783b */ /* 0x000fe80008004200 */
[----:B------:R-:W5:Y:S04]  /*1d80*/  LDSM.16.M88.4 R108, [R15+UR8+0x2000] ;  /* 0x002000080f6c783b */ /* 0x000f680008000200 */
[----:B------:R-:W3:Y:S04]  /*1d90*/  LDSM.16.M88.4 R112, [R15+UR8] ;  /* 0x000000080f70783b */ /* 0x000ee80008000200 */
[----:B------:R-:W3:Y:S04]  /*1da0*/  LDSM.16.MT88.4 R104, [R14+UR8+0x6800] ;  /* 0x006800080e68783b */ /* 0x000ee80008004200 */
[----:B------:R-:W4:Y:S01]  /*1db0*/  LDSM.16.MT88.4 R100, [R12+UR8+0x6c00] ;  /* 0x006c00080c64783b */ /* 0x000f220008004200 */
[C---:B0-----:R-:W-:Y:S08]  /*1dc0*/  HMMA.16816.F32 R128, R124.reuse, R76, RZ ;  /* 0x0000004c7c80723c */ /* 0x041ff000000018ff */
[----:B-1----:R-:W-:Y:S08]  /*1dd0*/  HMMA.16816.F32 R124, R124, R72, RZ ;  /* 0x000000487c7c723c */ /* 0x002ff000000018ff */
[C---:B--2---:R-:W-:Y:S08]  /*1de0*/  HMMA.16816.F32 R92, R88.reuse, R76, RZ ;  /* 0x0000004c585c723c */ /* 0x044ff000000018ff */
[----:B------:R-:W-:Y:S08]  /*1df0*/  HMMA.16816.F32 R88, R88, R72, RZ ;  /* 0x000000485858723c */ /* 0x000ff000000018ff */
[C---:B---3--:R-:W-:Y:S08]  /*1e00*/  HMMA.16816.F32 R124, R120.reuse, R74, R124 ;  /* 0x0000004a787c723c */ /* 0x048ff0000000187c */
[----:B------:R-:W-:Y:S08]  /*1e10*/  HMMA.16816.F32 R128, R120, R78, R128 ;  /* 0x0000004e7880723c */ /* 0x000ff00000001880 */
[C---:B----4-:R-:W-:Y:S01]  /*1e20*/  HMMA.16816.F32 R88, R116.reuse, R74, R88 ;  /* 0x0000004a7458723c */ /* 0x050fe20000001858 */
[----:B------:R-:W0:Y:S07]  /*1e30*/  LDSM.16.MT88.4 R72, [R14+UR8+0x6c00] ;  /* 0x006c00080e48783b */ /* 0x000e2e0008004200 */
[----:B------:R-:W-:Y:S08]  /*1e40*/  HMMA.16816.F32 R92, R116, R78, R92 ;  /* 0x0000004e745c723c */ /* 0x000ff0000000185c */
[C---:B-----5:R-:W-:Y:S08]  /*1e50*/  HMMA.16816.F32 R124, R96.reuse, R108, R124 ;  /* 0x0000006c607c723c */ /* 0x060ff0000000187c */
[----:B------:R-:W-:Y:S08]  /*1e60*/  HMMA.16816.F32 R128, R96, R112, R128 ;  /* 0x000000706080723c */ /* 0x000ff00000001880 */
[----:B------:R-:W-:Y:S01]  /*1e70*/  HMMA.16816.F32 R88, R104, R108, R88 ;  /* 0x0000006c6858723c */ /* 0x000fe20000001858 */
[----:B------:R-:W-:-:S07]  /*1e80*/  LOP3.LUT R76, R0, 0x3, RZ, 0xc0, !PT ;  /* 0x00000003004c7812 */ /* 0x000fce00078ec0ff */
[----:B------:R-:W-:Y:S01]  /*1e90*/  HMMA.16816.F32 R92, R104, R112, R92 ;  /* 0x00000070685c723c */ /* 0x000fe2000000185c */
[----:B------:R-:W-:Y:S02]  /*1ea0*/  LOP3.LUT R77, R0, 0xe0, RZ, 0xc0, !PT ;  /* 0x000000e0004d7812 */ /* 0x000fe400078ec0ff */
[----:B------:R-:W-:-:S05]  /*1eb0*/  SHF.L.U32 R76, R76, 0x1, RZ ;  /* 0x000000014c4c7819 */ /* 0x000fca00000006ff */
[----:B------:R-:W-:Y:S01]  /*1ec0*/  HMMA.16816.F32 R124, R100, R110, R124 ;  /* 0x0000006e647c723c */ /* 0x000fe2000000187c */
[----:B------:R-:W-:-:S07]  /*1ed0*/  LEA.HI R76, R77, R76, RZ, 0x1e ;  /* 0x0000004c4d4c7211 */ /* 0x000fce00078ff0ff */
[----:B------:R-:W-:Y:S01]  /*1ee0*/  HMMA.16816.F32 R128, R100, R114, R128 ;  /* 0x000000726480723c */ /* 0x000fe20000001880 */
[----:B------:R-:W-:-:S07]  /*1ef0*/  VIADD R76, R76, UR4 ;  /* 0x000000044c4c7c36 */ /* 0x000fce0008000000 */
[----:B0-----:R-:W-:Y:S01]  /*1f00*/  HMMA.16816.F32 R88, R72, R110, R88 ;  /* 0x0000006e4858723c */ /* 0x001fe20000001858 */
[----:B------:R-:W-:-:S07]  /*1f10*/  VIADD R77, R76, 0x40 ;  /* 0x000000404c4d7836 */ /* 0x000fce0000000000 */
[----:B------:R-:W-:Y:S01]  /*1f20*/  HMMA.16816.F32 R92, R72, R114, R92 ;  /* 0x00000072485c723c */ /* 0x000fe2000000185c */
[----:B------:R-:W-:Y:S01]  /*1f30*/  FMUL R98, R124, UR12 ;  /* 0x0000000c7c627c20 */ /* 0x000fe20008400000 */
[----:B------:R-:W-:Y:S01]  /*1f40*/  FMUL R75, R126, UR12 ;  /* 0x0000000c7e4b7c20 */ /* 0x000fe20008400000 */
[-C--:B------:R-:W-:Y:S02]  /*1f50*/  ISETP.GE.AND P6, PT, R6, R77.reuse, PT ;  /* 0x0000004d0600720c */ /* 0x080fe40003fc6270 */
[----:B------:R-:W-:Y:S01]  /*1f60*/  ISETP.GE.AND P5, PT, R7, R77, PT ;  /* 0x0000004d0700720c */ /* 0x000fe20003fa6270 */
[----:B------:R-:W-:Y:S01]  /*1f70*/  FMUL R103, R128, UR12 ;  /* 0x0000000c80677c20 */ /* 0x000fe20008400000 */
[----:B------:R-:W-:Y:S01]  /*1f80*/  FMUL R129, R129, UR12 ;  /* 0x0000000c81817c20 */ /* 0x000fe20008400000 */
[----:B------:R-:W-:Y:S01]  /*1f90*/  FMUL R99, R130, UR12 ;  /* 0x0000000c82637c20 */ /* 0x000fe20008400000 */
[----:B------:R-:W-:Y:S02]  /*1fa0*/  FSEL R98, R98, -INF , P6 ;  /* 0xff80000062627808 */ /* 0x000fe40003000000 */
[----:B------:R-:W-:Y:S01]  /*1fb0*/  FMUL R72, R88, UR12 ;  /* 0x0000000c58487c20 */ /* 0x000fe20008400000 */
[----:B------:R-:W-:Y:S01]  /*1fc0*/  FMUL R73, R90, UR12 ;  /* 0x0000000c5a497c20 */ /* 0x000fe20008400000 */
[----:B------:R-:W-:-:S02]  /*1fd0*/  FSEL R75, R75, -INF , P5 ;  /* 0xff8000004b4b7808 */ /* 0x000fc40002800000 */
[-C--:B------:R-:W-:Y:S02]  /*1fe0*/  ISETP.GE.AND P2, PT, R8, R77.reuse, PT ;  /* 0x0000004d0800720c */ /* 0x080fe40003f46270 */
[----:B------:R-:W-:Y:S02]  /*1ff0*/  ISETP.GE.AND P4, PT, R9, R77, PT ;  /* 0x0000004d0900720c */ /* 0x000fe40003f86270 */
[CC--:B------:R-:W-:Y:S02]  /*2000*/  ISETP.GE.AND P3, PT, R6.reuse, R76.reuse, PT ;  /* 0x0000004c0600720c */ /* 0x0c0fe40003f66270 */
[-C--:B------:R-:W-:Y:S02]  /*2010*/  ISETP.GT.AND P6, PT, R6, R76.reuse, PT ;  /* 0x0000004c0600720c */ /* 0x080fe40003fc4270 */
[----:B------:R-:W-:Y:S01]  /*2020*/  ISETP.GE.AND P5, PT, R7, R76, PT ;  /* 0x0000004c0700720c */ /* 0x000fe20003fa6270 */
[----:B------:R-:W-:Y:S01]  /*2030*/  VIADD R77, R76, 0x41 ;  /* 0x000000414c4d7836 */ /* 0x000fe20000000000 */
[----:B------:R-:W-:-:S02]  /*2040*/  FSEL R72, R72, -INF , P2 ;  /* 0xff80000048487808 */ /* 0x000fc40001000000 */
[----:B------:R-:W-:Y:S02]  /*2050*/  FSEL R73, R73, -INF , P4 ;  /* 0xff80000049497808 */ /* 0x000fe40002000000 */
[----:B------:R-:W-:Y:S02]  /*2060*/  FSEL R103, R103, -INF , P3 ;  /* 0xff80000067677808 */ /* 0x000fe40001800000 */
[----:B------:R-:W-:Y:S02]  /*2070*/  FSEL R90, R129, -INF , P6 ;  /* 0xff800000815a7808 */ /* 0x000fe40003000000 */
[----:B------:R-:W-:Y:S02]  /*2080*/  FSEL R99, R99, -INF , P5 ;  /* 0xff80000063637808 */ /* 0x000fe40002800000 */
[-C--:B------:R-:W-:Y:S02]  /*2090*/  ISETP.GT.AND P2, PT, R7, R76.reuse, PT ;  /* 0x0000004c0700720c */ /* 0x080fe40003f44270 */
[----:B------:R-:W-:-:S02]  /*20a0*/  ISETP.GE.AND P4, PT, R8, R76, PT ;  /* 0x0000004c0800720c */ /* 0x000fc40003f86270 */
[-C--:B------:R-:W-:Y:S02]  /*20b0*/  ISETP.GT.AND P3, PT, R8, R76.reuse, PT ;  /* 0x0000004c0800720c */ /* 0x080fe40003f64270 */
[CC--:B------:R-:W-:Y:S02]  /*20c0*/  ISETP.GE.AND P6, PT, R9.reuse, R76.reuse, PT ;  /* 0x0000004c0900720c */ /* 0x0c0fe40003fc6270 */
[----:B------:R-:W-:Y:S01]  /*20d0*/  ISETP.GT.AND P5, PT, R9, R76, PT ;  /* 0x0000004c0900720c */ /* 0x000fe20003fa4270 */
[----:B------:R-:W-:Y:S01]  /*20e0*/  FMUL R76, R93, UR12 ;  /* 0x0000000c5d4c7c20 */ /* 0x000fe20008400000 */
[----:B------:R-:W-:Y:S01]  /*20f0*/  FMUL R92, R92, UR12 ;  /* 0x0000000c5c5c7c20 */ /* 0x000fe20008400000 */
[----:B------:R-:W-:Y:S01]  /*2100*/  FMUL R131, R131, UR12 ;  /* 0x0000000c83837c20 */ /* 0x000fe20008400000 */
[----:B------:R-:W-:Y:S02]  /*2110*/  FMUL R78, R89, UR12 ;  /* 0x0000000c594e7c20 */ /* 0x000fe40008400000 */
[----:B------:R-:W-:-:S02]  /*2120*/  FSEL R76, R76, -INF , P3 ;  /* 0xff8000004c4c7808 */ /* 0x000fc40001800000 */
[----:B------:R-:W-:Y:S02]  /*2130*/  FSEL R97, R92, -INF , P4 ;  /* 0xff8000005c617808 */ /* 0x000fe40002000000 */
[-C--:B------:R-:W-:Y:S01]  /*2140*/  ISETP.GE.AND P3, PT, R8, R77.reuse, PT ;  /* 0x0000004d0800720c */ /* 0x080fe20003f66270 */
[----:B------:R-:W-:Y:S01]  /*2150*/  FMUL R74, R94, UR12 ;  /* 0x0000000c5e4a7c20 */ /* 0x000fe20008400000 */
[----:B------:R-:W-:Y:S01]  /*2160*/  FSEL R88, R131, -INF , P2 ;  /* 0xff80000083587808 */ /* 0x000fe20001000000 */
[----:B------:R-:W-:Y:S01]  /*2170*/  FMUL R125, R125, UR12 ;  /* 0x0000000c7d7d7c20 */ /* 0x000fe20008400000 */
[----:B------:R-:W-:Y:S02]  /*2180*/  ISETP.GE.AND P2, PT, R6, R77, PT ;  /* 0x0000004d0600720c */ /* 0x000fe40003f46270 */
[----:B------:R-:W-:Y:S02]  /*2190*/  FSEL R78, R78, -INF , P3 ;  /* 0xff8000004e4e7808 */ /* 0x000fe40001800000 */
[----:B------:R-:W-:Y:S01]  /*21a0*/  FMNMX3 R93, R97, R76, R72, !PT ;  /* 0x0000004c615d7276 */ /* 0x000fe20007800048 */
[----:B------:R-:W-:Y:S01]  /*21b0*/  FMUL R79, R91, UR12 ;  /* 0x0000000c5b4f7c20 */ /* 0x000fe20008400000 */
[----:B------:R-:W-:-:S02]  /*21c0*/  FSEL R74, R74, -INF , P6 ;  /* 0xff8000004a4a7808 */ /* 0x000fc40003000000 */
[-C--:B------:R-:W-:Y:S02]  /*21d0*/  ISETP.GE.AND P4, PT, R7, R77.reuse, PT ;  /* 0x0000004d0700720c */ /* 0x080fe40003f86270 */
[----:B------:R-:W-:Y:S01]  /*21e0*/  ISETP.GE.AND P6, PT, R9, R77, PT ;  /* 0x0000004d0900720c */ /* 0x000fe20003fc6270 */
[----:B------:R-:W-:Y:S01]  /*21f0*/  FMUL R77, R95, UR12 ;  /* 0x0000000c5f4d7c20 */ /* 0x000fe20008400000 */
[----:B------:R-:W-:Y:S02]  /*2200*/  FSEL R106, R125, -INF , P2 ;  /* 0xff8000007d6a7808 */ /* 0x000fe40001000000 */
[----:B------:R-:W-:Y:S02]  /*2210*/  FMNMX3 R91, R103, R90, R98, !PT ;  /* 0x0000005a675b7276 */ /* 0x000fe40007800062 */
[----:B------:R-:W-:Y:S01]  /*2220*/  FMNMX R93, R78, R93, !PT ;  /* 0x0000005d4e5d7209 */ /* 0x000fe20007800000 */
[----:B------:R-:W-:Y:S01]  /*2230*/  FMUL R127, R127, UR12 ;  /* 0x0000000c7f7f7c20 */ /* 0x000fe20008400000 */
[----:B------:R-:W-:-:S02]  /*2240*/  FMNMX R91, R106, R91, !PT ;  /* 0x0000005b6a5b7209 */ /* 0x000fc40007800000 */
[----:B------:R-:W-:Y:S01]  /*2250*/  FSEL R77, R77, -INF , P5 ;  /* 0xff8000004d4d7808 */ /* 0x000fe20002800000 */
[----:B------:R-:W0:Y:S01]  /*2260*/  SHFL.BFLY PT, R102, R93, 0x2, 0x1f ;  /* 0x0c401f005d667f89 */ /* 0x000e2200000e0000 */
[----:B------:R-:W-:Y:S02]  /*2270*/  FSEL R89, R127, -INF , P4 ;  /* 0xff8000007f597808 */ /* 0x000fe40002000000 */
[----:B------:R-:W-:Y:S01]  /*2280*/  FSEL R79, R79, -INF , P6 ;  /* 0xff8000004f4f7808 */ /* 0x000fe20003000000 */
[----:B------:R-:W1:Y:S01]  /*2290*/  SHFL.BFLY PT, R96, R91, 0x2, 0x1f ;  /* 0x0c401f005b607f89 */ /* 0x000e6200000e0000 */
[----:B------:R-:W-:Y:S02]  /*22a0*/  FMNMX3 R92, R99, R88, R75, !PT ;  /* 0x00000058635c7276 */ /* 0x000fe4000780004b */
[----:B------:R-:W-:Y:S02]  /*22b0*/  FMNMX3 R94, R74, R77, R73, !PT ;  /* 0x0000004d4a5e7276 */ /* 0x000fe40007800049 */
[----:B------:R-:W-:-:S02]  /*22c0*/  FMNMX R92, R89, R92, !PT ;  /* 0x0000005c595c7209 */ /* 0x000fc40007800000 */
[----:B------:R-:W-:-:S03]  /*22d0*/  FMNMX R94, R79, R94, !PT ;  /* 0x0000005e4f5e7209 */ /* 0x000fc60007800000 */
[----:B------:R-:W2:Y:S04]  /*22e0*/  SHFL.BFLY PT, R95, R92, 0x2, 0x1f ;  /* 0x0c401f005c5f7f89 */ /* 0x000ea800000e0000 */
[----:B------:R-:W3:Y:S01]  /*22f0*/  SHFL.BFLY PT, R101, R94, 0x2, 0x1f ;  /* 0x0c401f005e657f89 */ /* 0x000ee200000e0000 */
[----:B0-----:R-:W-:Y:S02]  /*2300*/  FMNMX R102, R93, R102, !PT ;  /* 0x000000665d667209 */ /* 0x001fe40007800000 */
[----:B-1----:R-:W-:-:S03]  /*2310*/  FMNMX R96, R91, R96, !PT ;  /* 0x000000605b607209 */ /* 0x002fc60007800000 */
[----:B------:R-:W0:Y:S01]  /*2320*/  SHFL.BFLY PT, R91, R102, 0x1, 0x1f ;  /* 0x0c201f00665b7f89 */ /* 0x000e2200000e0000 */
[----:B--2---:R-:W-:Y:S02]  /*2330*/  FMNMX R100, R92, R95, !PT ;  /* 0x0000005f5c647209 */ /* 0x004fe40007800000 */
[----:B---3--:R-:W-:Y:S01]  /*2340*/  FMNMX R104, R94, R101, !PT ;  /* 0x000000655e687209 */ /* 0x008fe20007800000 */
[----:B------:R-:W1:Y:S04]  /*2350*/  SHFL.BFLY PT, R95, R96, 0x1, 0x1f ;  /* 0x0c201f00605f7f89 */ /* 0x000e6800000e0000 */
[----:B------:R-:W2:Y:S04]  /*2360*/  SHFL.BFLY PT, R101, R100, 0x1, 0x1f ;  /* 0x0c201f0064657f89 */ /* 0x000ea800000e0000 */
[----:B------:R-:W3:Y:S01]  /*2370*/  SHFL.BFLY PT, R105, R104, 0x1, 0x1f ;  /* 0x0c201f0068697f89 */ /* 0x000ee200000e0000 */
[----:B------:R-:W-:-:S02]  /*2380*/  SHF.R.U32.HI R93, RZ, 0x2, R0 ;  /* 0x00000002ff5d7819 */ /* 0x000fc40000011600 */
[----:B0-----:R-:W-:Y:S02]  /*2390*/  FMNMX R108, R102, R91, !PT ;  /* 0x0000005b666c7209 */ /* 0x001fe40007800000 */
[----:B------:R-:W-:Y:S02]  /*23a0*/  SGXT.U32 R91, R93, 0x3 ;  /* 0x000000035d5b781a */ /* 0x000fe40000000000 */
[----:B------:R-:W-:Y:S02]  /*23b0*/  LOP3.LUT R129, R0, 0x1c, RZ, 0xc0, !PT ;  /* 0x0000001c00817812 */ /* 0x000fe400078ec0ff */
[----:B------:R-:W-:Y:S02]  /*23c0*/  SHF.R.U32.HI R93, RZ, 0x3, R5 ;  /* 0x00000003ff5d7819 */ /* 0x000fe40000011605 */
[----:B------:R-:W-:Y:S02]  /*23d0*/  LOP3.LUT R126, R91, 0x8, RZ, 0xfc, !PT ;  /* 0x000000085b7e7812 */ /* 0x000fe400078efcff */
[----:B------:R-:W-:-:S02]  /*23e0*/  LEA R129, R129, UR8, 0x3 ;  /* 0x0000000881817c11 */ /* 0x000fc4000f8e18ff */
[----:B------:R-:W-:Y:S02]  /*23f0*/  LOP3.LUT R93, R93, 0x1c, RZ, 0xc0, !PT ;  /* 0x0000001c5d5d7812 */ /* 0x000fe400078ec0ff */
[----:B------:R-:W-:Y:S01]  /*2400*/  LEA R126, R126, UR8, 0x5 ;  /* 0x000000087e7e7c11 */ /* 0x000fe2000f8e28ff */
[----:B------:R-:W-:Y:S01]  /*2410*/  BSSY.RECONVERGENT B0, `(.L_x_1) ;  /* 0x000000e000007945 */ /* 0x000fe20003800200 */
[C---:B------:R-:W-:Y:S02]  /*2420*/  LOP3.LUT R124, R91.reuse, 0x18, RZ, 0xfc, !PT ;  /* 0x000000185b7c7812 */ /* 0x040fe400078efcff */
[----:B------:R-:W-:Y:S01]  /*2430*/  LOP3.LUT R125, R91, 0x10, RZ, 0xfc, !PT ;  /* 0x000000105b7d7812 */ /* 0x000fe200078efcff */
[----:B------:R-:W-:Y:S01]  /*2440*/  IMAD.IADD R94, R129, 0x1, R93 ;  /* 0x00000001815e7824 */ /* 0x000fe200078e025d */
[----:B-1----:R-:W-:Y:S01]  /*2450*/  FMNMX R107, R96, R95, !PT ;  /* 0x0000005f606b7209 */ /* 0x002fe20007800000 */
[----:B------:R-:W-:Y:S01]  /*2460*/  IMAD.IADD R95, R93, 0x1, R126 ;  /* 0x000000015d5f7824 */ /* 0x000fe200078e027e */
[----:B--2---:R-:W-:-:S02]  /*2470*/  FMNMX R92, R100, R101, !PT ;  /* 0x00000065645c7209 */ /* 0x004fc40007800000 */
[----:B---3--:R-:W-:Y:S02]  /*2480*/  FMNMX R105, R104, R105, !PT ;  /* 0x0000006968697209 */ /* 0x008fe40007800000 */
[----:B------:R-:W-:Y:S02]  /*2490*/  LEA R124, R124, UR8, 0x5 ;  /* 0x000000087c7c7c11 */ /* 0x000fe4000f8e28ff */
[----:B------:R-:W-:Y:S01]  /*24a0*/  LEA R125, R125, UR8, 0x5 ;  /* 0x000000087d7d7c11 */ /* 0x000fe2000f8e28ff */
[----:B------:R-:W-:Y:S06]  /*24b0*/  BAR.SYNC.DEFER_BLOCKING 0x0 ;  /* 0x0000000000007b1d */ /* 0x000fec0000010000 */
[----:B------:R-:W-:Y:S05]  /*24c0*/  @P0 BRA `(.L_x_2) ;  /* 0x0000000000080947 */ /* 0x000fea0003800000 */
[----:B------:R0:W-:Y:S04]  /*24d0*/  STS [R94], R107 ;  /* 0x0000006b5e007388 */ /* 0x0001e80000000800 */
[----:B------:R0:W-:Y:S02]  /*24e0*/  STS [R95], R92 ;  /* 0x0000005c5f007388 */ /* 0x0001e40000000800 */
.L_x_2:
[----:B------:R-:W-:Y:S05]  /*24f0*/  BSYNC.RECONVERGENT B0 ;  /* 0x0000000000007941 */ /* 0x000fea0003800200 */
.L_x_1:
[----:B------:R-:W-:Y:S01]  /*2500*/  BSSY.RECONVERGENT B0, `(.L_x_3) ;  /* 0x0000007000007945 */ /* 0x000fe20003800200 */
[----:B------:R-:W-:Y:S01]  /*2510*/  LEA R96, R5, UR8, 0x2 ;  /* 0x0000000805607c11 */ /* 0x000fe2000f8e10ff */
[C---:B------:R-:W-:Y:S02]  /*2520*/  IMAD.IADD R100, R93.reuse, 0x1, R124 ;  /* 0x000000015d647824 */ /* 0x040fe400078e027c */
[----:B------:R-:W-:Y:S01]  /*2530*/  IMAD.IADD R101, R93, 0x1, R125 ;  /* 0x000000015d657824 */ /* 0x000fe200078e027d */
[----:B------:R-:W-:Y:S06]  /*2540*/  @P0 BRA `(.L_x_4) ;  /* 0x0000000000080947 */ /* 0x000fec0003800000 */
[----:B------:R1:W-:Y:S04]  /*2550*/  STS [R101], R108 ;  /* 0x0000006c65007388 */ /* 0x0003e80000000800 */
[----:B------:R1:W-:Y:S02]  /*2560*/  @!P0 STS [R100], R105 ;  /* 0x0000006964008388 */ /* 0x0003e40000000800 */
.L_x_4:
[----:B------:R-:W-:Y:S05]  /*2570*/  BSYNC.RECONVERGENT B0 ;  /* 0x0000000000007941 */ /* 0x000fea0003800200 */
.L_x_3:
[----:B------:R-:W-:Y:S06]  /*2580*/  BAR.SYNC.DEFER_BLOCKING 0x0 ;  /* 0x0000000000007b1d */ /* 0x000fec0000010000 */
[----:B------:R-:W-:Y:S01]  /*2590*/  BSSY.RECONVERGENT B0, `(.L_x_5) ;  /* 0x000006c000007945 */ /* 0x000fe20003800200 */
[----:B------:R-:W2:Y:S04]  /*25a0*/  LDS R91, [R96] ;  /* 0x00000000605b7984 */ /* 0x000ea80000000800 */
[----:B0-2---:R-:W0:Y:S02]  /*25b0*/  SHFL.BFLY PT, R92, R91, 0x4, 0x1f ;  /* 0x0c801f005b5c7f89 */ /* 0x005e2400000e0000 */
[----:B0-----:R-:W-:-:S05]  /*25c0*/  FMNMX R92, R91, R92, !PT ;  /* 0x0000005c5b5c7209 */ /* 0x001fca0007800000 */
[----:B------:R-:W0:Y:S02]  /*25d0*/  SHFL.BFLY PT, R93, R92, 0x2, 0x1f ;  /* 0x0c401f005c5d7f89 */ /* 0x000e2400000e0000 */
[----:B0-----:R-:W-:-:S05]  /*25e0*/  FMNMX R93, R92, R93, !PT ;  /* 0x0000005d5c5d7209 */ /* 0x001fca0007800000 */
[----:B------:R-:W0:Y:S02]  /*25f0*/  SHFL.BFLY PT, R102, R93, 0x1, 0x1f ;  /* 0x0c201f005d667f89 */ /* 0x000e2400000e0000 */
[----:B01----:R-:W-:-:S05]  /*2600*/  FMNMX R105, R93, R102, !PT ;  /* 0x000000665d697209 */ /* 0x003fca0007800000 */
[----:B------:R-:W-:Y:S01]  /*2610*/  @!P1 STS [R96], R105 ;  /* 0x0000006960009388 */ /* 0x000fe20000000800 */
[----:B------:R-:W-:Y:S06]  /*2620*/  BAR.SYNC.DEFER_BLOCKING 0x0 ;  /* 0x0000000000007b1d */ /* 0x000fec0000010000 */
[----:B------:R-:W0:Y:S04]  /*2630*/  LDS R115, [R129] ;  /* 0x0000000081737984 */ /* 0x000e280000000800 */
[----:B------:R-:W1:Y:S04]  /*2640*/  LDS R114, [R126] ;  /* 0x000000007e727984 */ /* 0x000e680000000800 */
[----:B------:R-:W2:Y:S04]  /*2650*/  LDS R112, [R124] ;  /* 0x000000007c707984 */ /* 0x000ea80000000800 */
[----:B------:R-:W3:Y:S01]  /*2660*/  LDS R113, [R125] ;  /* 0x000000007d717984 */ /* 0x000ee20000000800 */
[----:B0-----:R-:W-:-:S02]  /*2670*/  FMNMX R115, R115, R186, !PT ;  /* 0x000000ba73737209 */ /* 0x001fc40007800000 */
[----:B-1----:R-:W-:-:S03]  /*2680*/  FMNMX R114, R114, R187, !PT ;  /* 0x000000bb72727209 */ /* 0x002fc60007800000 */
[--C-:B------:R-:W-:Y:S01]  /*2690*/  FADD R90, R90, -R115.reuse ;  /* 0x800000735a5a7221 */ /* 0x100fe20000000000 */
[--C-:B------:R-:W-:Y:S01]  /*26a0*/  FADD R103, R103, -R115.reuse ;  /* 0x8000007367677221 */ /* 0x100fe20000000000 */
[--C-:B------:R-:W-:Y:S01]  /*26b0*/  FADD R98, R98, -R115.reuse ;  /* 0x8000007362627221 */ /* 0x100fe20000000000 */
[----:B--2---:R-:W-:Y:S01]  /*26c0*/  FMNMX R112, R112, R185, !PT ;  /* 0x000000b970707209 */ /* 0x004fe20007800000 */
[--C-:B------:R-:W-:Y:S01]  /*26d0*/  FADD R99, R99, -R114.reuse ;  /* 0x8000007263637221 */ /* 0x100fe20000000000 */
[----:B------:R-:W-:Y:S01]  /*26e0*/  FMUL R123, R90, 1.4426950216293334961 ;  /* 0x3fb8aa3b5a7b7820 */ /* 0x000fe20000400000 */
[--C-:B------:R-:W-:Y:S01]  /*26f0*/  FADD R88, R88, -R114.reuse ;  /* 0x8000007258587221 */ /* 0x100fe20000000000 */
[----:B------:R-:W-:Y:S01]  /*2700*/  FMUL R103, R103, 1.4426950216293334961 ;  /* 0x3fb8aa3b67677820 */ /* 0x000fe20000400000 */
[----:B------:R-:W-:Y:S01]  /*2710*/  FMUL R121, R99, 1.4426950216293334961 ;  /* 0x3fb8aa3b63797820 */ /* 0x000fe20000400000 */
[----:B---3--:R-:W-:Y:S01]  /*2720*/  FMNMX R113, R113, R184, !PT ;  /* 0x000000b871717209 */ /* 0x008fe20007800000 */
[----:B------:R-:W-:Y:S01]  /*2730*/  FMUL R98, R98, 1.4426950216293334961 ;  /* 0x3fb8aa3b62627820 */ /* 0x000fe20000400000 */
[----:B------:R-:W-:Y:S01]  /*2740*/  FADD R90, R106, -R115 ;  /* 0x800000736a5a7221 */ /* 0x000fe20000000000 */
[----:B------:R-:W-:Y:S01]  /*2750*/  FMUL R88, R88, 1.4426950216293334961 ;  /* 0x3fb8aa3b58587820 */ /* 0x000fe20000400000 */
[----:B------:R-:W-:Y:S01]  /*2760*/  FADD R75, R75, -R114 ;  /* 0x800000724b4b7221 */ /* 0x000fe20000000000 */
[----:B------:R-:W-:Y:S01]  /*2770*/  MUFU.EX2 R122, R103 ;  /* 0x00000067007a7308 */ /* 0x000fe20000000800 */
[--C-:B------:R-:W-:Y:S01]  /*2780*/  FADD R74, R74, -R112.reuse ;  /* 0x800000704a4a7221 */ /* 0x100fe20000000000 */
[----:B------:R-:W-:Y:S01]  /*2790*/  FADD R77, R77, -R112 ;  /* 0x800000704d4d7221 */ /* 0x000fe20000000000 */
[--C-:B------:R-:W-:Y:S01]  /*27a0*/  FADD R97, R97, -R113.reuse ;  /* 0x8000007161617221 */ /* 0x100fe20000000000 */
[----:B------:R-:W-:Y:S01]  /*27b0*/  FMUL R90, R90, 1.4426950216293334961 ;  /* 0x3fb8aa3b5a5a7820 */ /* 0x000fe20000400000 */
[----:B------:R-:W-:Y:S01]  /*27c0*/  FMUL R75, R75, 1.4426950216293334961 ;  /* 0x3fb8aa3b4b4b7820 */ /* 0x000fe20000400000 */
[----:B------:R-:W-:Y:S01]  /*27d0*/  FADD R89, R89, -R114 ;  /* 0x8000007259597221 */ /* 0x000fe20000000000 */
[--C-:B------:R-:W-:Y:S01]  /*27e0*/  FADD R76, R76, -R113.reuse ;  /* 0x800000714c4c7221 */ /* 0x100fe20000000000 */
[----:B------:R-:W-:Y:S01]  /*27f0*/  MUFU.EX2 R123, R123 ;  /* 0x0000007b007b7308 */ /* 0x000fe20000000800 */
[----:B------:R-:W-:Y:S01]  /*2800*/  FMUL R74, R74, 1.4426950216293334961 ;  /* 0x3fb8aa3b4a4a7820 */ /* 0x000fe20000400000 */
[----:B------:R-:W-:Y:S01]  /*2810*/  FMUL R77, R77, 1.4426950216293334961 ;  /* 0x3fb8aa3b4d4d7820 */ /* 0x000fe20000400000 */
[--C-:B------:R-:W-:Y:S01]  /*2820*/  FADD R73, R73, -R112.reuse ;  /* 0x8000007049497221 */ /* 0x100fe20000000000 */
[----:B------:R-:W-:Y:S01]  /*2830*/  FMUL R91, R97, 1.4426950216293334961 ;  /* 0x3fb8aa3b615b7820 */ /* 0x000fe20000400000 */
[----:B------:R-:W-:Y:S01]  /*2840*/  FMUL R89, R89, 1.4426950216293334961 ;  /* 0x3fb8aa3b59597820 */ /* 0x000fe20000400000 */
[----:B------:R-:W-:Y:S01]  /*2850*/  FMUL R76, R76, 1.4426950216293334961 ;  /* 0x3fb8aa3b4c4c7820 */ /* 0x000fe20000400000 */
[--C-:B------:R-:W-:Y:S01]  /*2860*/  FADD R72, R72, -R113.reuse ;  /* 0x8000007148487221 */ /* 0x100fe20000000000 */
[----:B------:R-:W-:Y:S01]  /*2870*/  MUFU.EX2 R121, R121 ;  /* 0x0000007900797308 */ /* 0x000fe20000000800 */
[----:B------:R-:W-:Y:S01]  /*2880*/  FMUL R73, R73, 1.4426950216293334961 ;  /* 0x3fb8aa3b49497820 */ /* 0x000fe20000400000 */
[----:B------:R-:W-:Y:S01]  /*2890*/  FADD R79, R79, -R112 ;  /* 0x800000704f4f7221 */ /* 0x000fe20000000000 */
[----:B------:R-:W-:Y:S01]  /*28a0*/  FMUL R72, R72, 1.4426950216293334961 ;  /* 0x3fb8aa3b48487820 */ /* 0x000fe20000400000 */
[----:B------:R-:W-:-:S02]  /*28b0*/  FADD R78, R78, -R113 ;  /* 0x800000714e4e7221 */ /* 0x000fc40000000000 */
[----:B------:R-:W-:Y:S02]  /*28c0*/  FMUL R79, R79, 1.4426950216293334961 ;  /* 0x3fb8aa3b4f4f7820 */ /* 0x000fe40000400000 */
[----:B------:R-:W0:Y:S01]  /*28d0*/  MUFU.EX2 R120, R88 ;  /* 0x0000005800787308 */ /* 0x000e220000000800 */
[----:B------:R-:W-:-:S07]  /*28e0*/  FMUL R78, R78, 1.4426950216293334961 ;  /* 0x3fb8aa3b4e4e7820 */ /* 0x000fce0000400000 */
[----:B------:R-:W-:Y:S08]  /*28f0*/  MUFU.EX2 R98, R98 ;  /* 0x0000006200627308 */ /* 0x000ff00000000800 */
[----:B------:R1:W2:Y:S01]  /*2900*/  MUFU.EX2 R92, R75 ;  /* 0x0000004b005c7308 */ /* 0x0002a20000000800 */
[----:B0-----:R-:W-:-:S07]  /*2910*/  FADD R97, R121, R120 ;  /* 0x0000007879617221 */ /* 0x001fce0000000000 */
[----:B------:R-:W-:Y:S01]  /*2920*/  MUFU.EX2 R93, R90 ;  /* 0x0000005a005d7308 */ /* 0x000fe20000000800 */
[----:B-1----:R-:W-:-:S07]  /*2930*/  FADD R75, R122, R123 ;  /* 0x0000007b7a4b7221 */ /* 0x002fce0000000000 */
[----:B------:R-:W-:Y:S08]  /*2940*/  MUFU.EX2 R105, R74 ;  /* 0x0000004a00697308 */ /* 0x000ff00000000800 */
[----:B------:R-:W-:Y:S08]  /*2950*/  MUFU.EX2 R90, R77 ;  /* 0x0000004d005a7308 */ /* 0x000ff00000000800 */
[----:B------:R-:W0:Y:S08]  /*2960*/  MUFU.EX2 R99, R89 ;  /* 0x0000005900637308 */ /* 0x000e300000000800 */
[----:B------:R-:W-:Y:S08]  /*2970*/  MUFU.EX2 R91, R91 ;  /* 0x0000005b005b7308 */ /* 0x000ff00000000800 */
[----:B------:R2:W1:Y:S08]  /*2980*/  MUFU.EX2 R104, R76 ;  /* 0x0000004c00687308 */ /* 0x0004700000000800 */
[----:B------:R-:W3:Y:S01]  /*2990*/  MUFU.EX2 R107, R73 ;  /* 0x00000049006b7308 */ /* 0x000ee20000000800 */
[----:B--2---:R-:W-:-:S04]  /*29a0*/  FADD R76, R92, R97 ;  /* 0x000000615c4c7221 */ /* 0x004fc80000000000 */
[----:B0-----:R-:W-:-:S03]  /*29b0*/  FADD R76, R99, R76 ;  /* 0x0000004c634c7221 */ /* 0x001fc60000000000 */
[----:B------:R0:W2:Y:S08]  /*29c0*/  MUFU.EX2 R106, R72 ;  /* 0x00000048006a7308 */ /* 0x0000b00000000800 */
[----:B------:R4:W5:Y:S01]  /*29d0*/  MUFU.EX2 R88, R79 ;  /* 0x0000004f00587308 */ /* 0x0009620000000800 */
[----:B0-----:R-:W-:Y:S01]  /*29e0*/  FADD R72, R98, R75 ;  /* 0x0000004b62487221 */ /* 0x001fe20000000000 */
[----:B-1----:R-:W-:-:S03]  /*29f0*/  FADD R75, R91, R104 ;  /* 0x000000685b4b7221 */ /* 0x002fc60000000000 */
[----:B------:R-:W-:Y:S01]  /*2a00*/  FADD R74, R93, R72 ;  /* 0x000000485d4a7221 */ /* 0x000fe20000000000 */
[----:B------:R-:W-:Y:S02]  /*2a10*/  FADD R72, R105, R90 ;  /* 0x0000005a69487221 */ /* 0x000fe40000000000 */
[----:B------:R2:W0:Y:S01]  /*2a20*/  MUFU.EX2 R89, R78 ;  /* 0x0000004e00597308 */ /* 0x0004220000000800 */
[----:B----4-:R-:W1:Y:S01]  /*2a30*/  SHFL.BFLY PT, R79, R76, 0x2, 0x1f ;  /* 0x0c401f004c4f7f89 */ /* 0x010e6200000e0000 */
[----:B---3--:R-:W-:Y:S01]  /*2a40*/  FADD R73, R107, R72 ;  /* 0x000000486b497221 */ /* 0x008fe20000000000 */
[----:B------:R-:W-:Y:S02]  /*2a50*/  FADD R72, -R115, R186 ;  /* 0x000000ba73487221 */ /* 0x000fe40000000100 */
[----:B------:R-:W3:Y:S02]  /*2a60*/  SHFL.BFLY PT, R77, R74, 0x2, 0x1f ;  /* 0x0c401f004a4d7f89 */ /* 0x000ee400000e0000 */
[----:B------:R-:W-:Y:S01]  /*2a70*/  FMUL R72, R72, 1.4426950216293334961 ;  /* 0x3fb8aa3b48487820 */ /* 0x000fe20000400000 */
[----:B--2---:R-:W-:Y:S01]  /*2a80*/  FADD R78, R106, R75 ;  /* 0x0000004b6a4e7221 */ /* 0x004fe20000000000 */
[----:B-----5:R-:W-:Y:S01]  /*2a90*/  FADD R75, R88, R73 ;  /* 0x00000049584b7221 */ /* 0x020fe20000000000 */
[----:B------:R-:W-:-:S03]  /*2aa0*/  FADD R73, -R114, R187 ;  /* 0x000000bb72497221 */ /* 0x000fc60000000100 */
[----:B------:R-:W2:Y:S01]  /*2ab0*/  MUFU.EX2 R72, R72 ;  /* 0x0000004800487308 */ /* 0x000ea20000000800 */
[----:B------:R-:W4:Y:S01]  /*2ac0*/  SHFL.BFLY PT, R108, R75, 0x2, 0x1f ;  /* 0x0c401f004b6c7f89 */ /* 0x000f2200000e0000 */
[----:B------:R-:W-:Y:S01]  /*2ad0*/  FMUL R73, R73, 1.4426950216293334961 ;  /* 0x3fb8aa3b49497820 */ /* 0x000fe20000400000 */
[----:B0-----:R-:W-:-:S05]  /*2ae0*/  FADD R78, R89, R78 ;  /* 0x0000004e594e7221 */ /* 0x001fca0000000000 */
[----:B------:R-:W0:Y:S01]  /*2af0*/  SHFL.BFLY PT, R97, R78, 0x2, 0x1f ;  /* 0x0c401f004e617f89 */ /* 0x000e2200000e0000 */
[----:B------:R-:W0:Y:S01]  /*2b00*/  MUFU.EX2 R73, R73 ;  /* 0x0000004900497308 */ /* 0x000e220000000800 */
[----:B-1----:R-:W-:Y:S01]  /*2b10*/  FADD R79, R76, R79 ;  /* 0x0000004f4c4f7221 */ /* 0x002fe20000000000 */
[----:B---3--:R-:W-:-:S04]  /*2b20*/  FADD R77, R74, R77 ;  /* 0x0000004d4a4d7221 */ /* 0x008fc80000000000 */
[----:B------:R-:W1:Y:S01]  /*2b30*/  SHFL.BFLY PT, R102, R79, 0x1, 0x1f ;  /* 0x0c201f004f667f89 */ /* 0x000e6200000e0000 */
[----:B------:R-:W-:-:S03]  /*2b40*/  FADD R74, -R113, R184 ;  /* 0x000000b8714a7221 */ /* 0x000fc60000000100 */
[----:B------:R-:W3:Y:S01]  /*2b50*/  SHFL.BFLY PT, R76, R77, 0x1, 0x1f ;  /* 0x0c201f004d4c7f89 */ /* 0x000ee200000e0000 */
[----:B------:R-:W-:Y:S01]  /*2b60*/  FMUL R74, R74, 1.4426950216293334961 ;  /* 0x3fb8aa3b4a4a7820 */ /* 0x000fe20000400000 */
[----:B----4-:R-:W-:Y:S01]  /*2b70*/  FADD R108, R75, R108 ;  /* 0x0000006c4b6c7221 */ /* 0x010fe20000000000 */
[----:B------:R-:W-:-:S04]  /*2b80*/  FADD R75, -R112, R185 ;  /* 0x000000b9704b7221 */ /* 0x000fc80000000100 */
[----:B------:R-:W4:Y:S01]  /*2b90*/  MUFU.EX2 R74, R74 ;  /* 0x0000004a004a7308 */ /* 0x000f220000000800 */
[----:B------:R-:W-:Y:S01]  /*2ba0*/  FMUL R75, R75, 1.4426950216293334961 ;  /* 0x3fb8aa3b4b4b7820 */ /* 0x000fe20000400000 */
[----:B------:R1:W2:Y:S01]  /*2bb0*/  SHFL.BFLY PT, R103, R108, 0x1, 0x1f ;  /* 0x0c201f006c677f89 */ /* 0x0002a200000e0000 */
[----:B0-----:R-:W-:-:S05]  /*2bc0*/  FADD R97, R78, R97 ;  /* 0x000000614e617221 */ /* 0x001fca0000000000 */
[----:B------:R-:W0:Y:S01]  /*2bd0*/  MUFU.EX2 R75, R75 ;  /* 0x0000004b004b7308 */ /* 0x000e220000000800 */
[----:B------:R0:W0:Y:S01]  /*2be0*/  SHFL.BFLY PT, R78, R97, 0x1, 0x1f ;  /* 0x0c201f00614e7f89 */ /* 0x00002200000e0000 */
[----:B-1----:R-:W-:Y:S01]  /*2bf0*/  FADD R102, R79, R102 ;  /* 0x000000664f667221 */ /* 0x002fe20000000000 */
[----:B---3--:R-:W-:Y:S01]  /*2c00*/  FADD R77, R77, R76 ;  /* 0x0000004c4d4d7221 */ /* 0x008fe20000000000 */
[----:B------:R-:W-:Y:S06]  /*2c10*/  BAR.SYNC.DEFER_BLOCKING 0x0 ;  /* 0x0000000000007b1d */ /* 0x000fec0000010000 */
[----:B----4-:R-:W-:Y:S05]  /*2c20*/  @P0 BRA `(.L_x_6) ;  /* 0x0000000000080947 */ /* 0x010fea0003800000 */
[----:B------:R1:W-:Y:S04]  /*2c30*/  STS [R94], R77 ;  /* 0x0000004d5e007388 */ /* 0x0003e80000000800 */
[----:B------:R1:W-:Y:S02]  /*2c40*/  STS [R95], R102 ;  /* 0x000000665f007388 */ /* 0x0003e40000000800 */
.L_x_6:
[----:B------:R-:W-:Y:S05]  /*2c50*/  BSYNC.RECONVERGENT B0 ;  /* 0x0000000000007941 */ /* 0x000fea0003800200 */
.L_x_5:
[----:B------:R-:W-:Y:S01]  /*2c60*/  BSSY.RECONVERGENT B0, `(.L_x_7) ;  /* 0x0000006000007945 */ /* 0x000fe20003800200 */
[----:B0-----:R-:W-:Y:S01]  /*2c70*/  FADD R78, R97, R78 ;  /* 0x0000004e614e7221 */ /* 0x001fe20000000000 */
[----:B--2---:R-:W-:Y:S02]  /*2c80*/  FADD R103, R108, R103 ;  /* 0x000000676c677221 */ /* 0x004fe40000000000 */
[----:B------:R-:W-:Y:S05]  /*2c90*/  @P0 BRA `(.L_x_8) ;  /* 0x0000000000080947 */ /* 0x000fea0003800000 */
[----:B------:R0:W-:Y:S04]  /*2ca0*/  STS [R101], R78 ;  /* 0x0000004e65007388 */ /* 0x0001e80000000800 */
[----:B------:R0:W-:Y:S02]  /*2cb0*/  @!P0 STS [R100], R103 ;  /* 0x0000006764008388 */ /* 0x0001e40000000800 */
.L_x_8:
[----:B------:R-:W-:Y:S05]  /*2cc0*/  BSYNC.RECONVERGENT B0 ;  /* 0x0000000000007941 */ /* 0x000fea0003800200 */
.L_x_7:
[----:B------:R-:W-:Y:S01]  /*2cd0*/  BAR.SYNC.DEFER_BLOCKING 0x0 ;  /* 0x0000000000007b1d */ /* 0x000fe20000010000 */
[----:B------:R-:W-:-:S04]  /*2ce0*/  IMAD.WIDE R108, R17, 0x2, R140 ;  /* 0x00000002116c7825 */ /* 0x000fc800078e028c */
[----:B01----:R-:W-:-:S04]  /*2cf0*/  IMAD.WIDE R102, R17, 0x2, R24 ;  /* 0x0000000211667825 */ /* 0x003fc800078e0218 */
[----:B------:R-:W-:-:S04]  /*2d00*/  IMAD.WIDE R110, R17, 0x2, R142 ;  /* 0x00000002116e7825 */ /* 0x000fc800078e028e */
[----:B------:R-:W-:-:S04]  /*2d10*/  IMAD.WIDE R116, R17, 0x2, R146 ;  /* 0x0000000211747825 */ /* 0x000fc800078e0292 */
[----:B------:R-:W-:Y:S01]  /*2d20*/  IMAD.WIDE R118, R17, 0x2, R144 ;  /* 0x0000000211767825 */ /* 0x000fe200078e0290 */
[----:B------:R-:W0:Y:S04]  /*2d30*/  LDS R76, [R96] ;  /* 0x00000000604c7984 */ /* 0x000e280000000800 */
[----:B0-----:R-:W0:Y:S02]  /*2d40*/  SHFL.BFLY PT, R77, R76, 0x4, 0x1f ;  /* 0x0c801f004c4d7f89 */ /* 0x001e2400000e0000 */
[----:B0-----:R-:W-:-:S05]  /*2d50*/  FADD R77, R76, R77 ;  /* 0x0000004d4c4d7221 */ /* 0x001fca0000000000 */
[----:B------:R-:W0:Y:S02]  /*2d60*/  SHFL.BFLY PT, R78, R77, 0x2, 0x1f ;  /* 0x0c401f004d4e7f89 */ /* 0x000e2400000e0000 */
[----:B0-----:R-:W-:-:S05]  /*2d70*/  FADD R78, R77, R78 ;  /* 0x0000004e4d4e7221 */ /* 0x001fca0000000000 */
[----:B------:R-:W0:Y:S02]  /*2d80*/  SHFL.BFLY PT, R79, R78, 0x1, 0x1f ;  /* 0x0c201f004e4f7f89 */ /* 0x000e2400000e0000 */
[----:B0-----:R-:W-:-:S05]  /*2d90*/  FADD R79, R78, R79 ;  /* 0x0000004f4e4f7221 */ /* 0x001fca0000000000 */
[----:B------:R0:W-:Y:S01]  /*2da0*/  @!P1 STS [R96], R79 ;  /* 0x0000004f60009388 */ /* 0x0001e20000000800 */
[----:B------:R-:W-:Y:S01]  /*2db0*/  BAR.SYNC.DEFER_BLOCKING 0x0 ;  /* 0x0000000000007b1d */ /* 0x000fe20000010000 */
[----:B------:R-:W-:-:S04]  /*2dc0*/  IMAD.WIDE R94, R17, 0x2, R32 ;  /* 0x00000002115e7825 */ /* 0x000fc800078e0220 */
[----:B------:R-:W-:-:S04]  /*2dd0*/  IMAD.WIDE R100, R17, 0x2, R36 ;  /* 0x0000000211647825 */ /* 0x000fc800078e0224 */
[----:B------:R-:W-:-:S04]  /*2de0*/  IMAD.WIDE R76, R17, 0x2, R26 ;  /* 0x00000002114c7825 */ /* 0x000fc800078e021a */
[----:B0-----:R-:W-:-:S04]  /*2df0*/  IMAD.WIDE R78, R17, 0x2, R28 ;  /* 0x00000002114e7825 */ /* 0x001fc800078e021c */
[C---:B------:R-:W-:Y:S01]  /*2e00*/  IMAD.WIDE R96, R17.reuse, 0x2, R34 ;  /* 0x0000000211607825 */ /* 0x040fe200078e0222 */
[----:B------:R0:W2:Y:S04]  /*2e10*/  LDG.E.U16 R185, desc[UR10][R108.64] ;  /* 0x0000000a6cb97981 */ /* 0x0000a8000c1e1500 */
[----:B------:R1:W3:Y:S04]  /*2e20*/  LDG.E.U16 R130, desc[UR10][R102.64] ;  /* 0x0000000a66827981 */ /* 0x0002e8000c1e1500 */
[----:B------:R4:W5:Y:S01]  /*2e30*/  LDG.E.U16 R128, desc[UR10][R110.64] ;  /* 0x0000000a6e807981 */ /* 0x000962000c1e1500 */
[----:B0-----:R-:W-:-:S03]  /*2e40*/  IMAD.WIDE R108, R17, 0x2, R42 ;  /* 0x00000002116c7825 */ /* 0x001fc600078e022a */
[----:B------:R0:W2:Y:S01]  /*2e50*/  LDG.E.U16 R127, desc[UR10][R116.64] ;  /* 0x0000000a747f7981 */ /* 0x0000a2000c1e1500 */
[----:B-1----:R-:W-:-:S03]  /*2e60*/  IMAD.WIDE R102, R17, 0x2, R40 ;  /* 0x0000000211667825 */ /* 0x002fc600078e0228 */
[----:B------:R1:W5:Y:S01]  /*2e70*/  LDG.E.U16 R131, desc[UR10][R118.64] ;  /* 0x0000000a76837981 */ /* 0x000362000c1e1500 */
[----:B----4-:R-:W-:-:S03]  /*2e80*/  IMAD.WIDE R110, R17, 0x2, R44 ;  /* 0x00000002116e7825 */ /* 0x010fc600078e022c */
[----:B------:R4:W5:Y:S01]  /*2e90*/  LDG.E.U16 R186, desc[UR10][R94.64] ;  /* 0x0000000a5eba7981 */ /* 0x000962000c1e1500 */
[----:B0-----:R-:W-:-:S03]  /*2ea0*/  IMAD.WIDE R116, R17, 0x2, R48 ;  /* 0x0000000211747825 */ /* 0x001fc600078e0230 */
[----:B------:R0:W5:Y:S01]  /*2eb0*/  LDG.E.U16 R220, desc[UR10][R100.64] ;  /* 0x0000000a64dc7981 */ /* 0x000162000c1e1500 */
        /* <DEDUP_REMOVED lines=33> */
[----:B------:R-:W4:Y:S01]  /*30d0*/  LDG.E.U16 R116, desc[UR10][R116.64] ;  /* 0x0000000a74747981 */ /* 0x000f22000c1e1500 */
[----:B0-----:R-:W-:-:S03]  /*30e0*/  IMAD.WIDE R108, R17, 0x2, R138 ;  /* 0x00000002116c7825 */ /* 0x001fc600078e028a */
[----:B------:R-:W4:Y:S04]  /*30f0*/  LDG.E.U16 R118, desc[UR10][R118.64] ;  /* 0x0000000a76767981 */ /* 0x000f28000c1e1500 */
[----:B------:R0:W4:Y:S04]  /*3100*/  LDG.E.U16 R235, desc[UR10][R76.64] ;  /* 0x0000000a4ceb7981 */ /* 0x000128000c1e1500 */
[----:B------:R0:W4:Y:S04]  /*3110*/  LDG.E.U16 R237, desc[UR10][R78.64] ;  /* 0x0000000a4eed7981 */ /* 0x000128000c1e1500 */
[----:B------:R-:W4:Y:S04]  /*3120*/  LDG.E.U16 R95, desc[UR10][R94.64] ;  /* 0x0000000a5e5f7981 */ /* 0x000f28000c1e1500 */
[----:B------:R0:W4:Y:S04]  /*3130*/  LDG.E.U16 R239, desc[UR10][R96.64] ;  /* 0x0000000a60ef7981 */ /* 0x000128000c1e1500 */
[----:B------:R-:W4:Y:S04]  /*3140*/  LDG.E.U16 R101, desc[UR10][R100.64] ;  /* 0x0000000a64657981 */ /* 0x000f28000c1e1500 */
[----:B------:R-:W4:Y:S04]  /*3150*/  LDG.E.U16 R117, desc[UR10][R102.64] ;  /* 0x0000000a66757981 */ /* 0x000f28000c1e1500 */
[----:B------:R-:W4:Y:S01]  /*3160*/  LDG.E.U16 R119, desc[UR10][R108.64] ;  /* 0x0000000a6c777981 */ /* 0x000f22000c1e1500 */
[----:B-1----:R-:W-:-:S02]  /*3170*/  LOP3.LUT R110, R0, 0x7f, RZ, 0xc0, !PT ;  /* 0x0000007f006e7812 */ /* 0x002fc400078ec0ff */
[C---:B0-----:R-:W-:Y:S01]  /*3180*/  LOP3.LUT R76, R0.reuse, 0x7, RZ, 0xc0, !PT ;  /* 0x00000007004c7812 */ /* 0x041fe200078ec0ff */
[----:B------:R-:W-:Y:S01]  /*3190*/  LDS R78, [R125] ;  /* 0x000000007d4e7984 */ /* 0x000fe20000000800 */
[----:B------:R-:W-:Y:S01]  /*31a0*/  LOP3.LUT P2, RZ, R0, 0x80, RZ, 0xc0, !PT ;  /* 0x0000008000ff7812 */ /* 0x000fe2000784c0ff */
[----:B------:R-:W-:Y:S01]  /*31b0*/  IMAD.SHL.U32 R110, R110, 0x2, RZ ;  /* 0x000000026e6e7824 */ /* 0x000fe200078e00ff */
[----:B------:R-:W-:Y:S01]  /*31c0*/  SHF.L.U32 R77, R0, 0x8, RZ ;  /* 0x00000008004d7819 */ /* 0x000fe200000006ff */
[----:B------:R-:W-:Y:S01]  /*31d0*/  IMAD.SHL.U32 R76, R76, 0x10, RZ ;  /* 0x000000104c4c7824 */ /* 0x000fe200078e00ff */
[----:B------:R-:W-:-:S04]  /*31e0*/  SEL R79, RZ, 0x110, !P2 ;  /* 0x00000110ff4f7807 */ /* 0x000fc80005000000 */
[----:B------:R-:W-:Y:S02]  /*31f0*/  LOP3.LUT R97, R79, R110, RZ, 0x3c, !PT ;  /* 0x0000006e4f617212 */ /* 0x000fe400078e3cff */
[----:B------:R-:W-:Y:S01]  /*3200*/  LOP3.LUT R241, R76, 0xf00, R77, 0xf8, !PT ;  /* 0x00000f004cf17812 */ /* 0x000fe200078ef84d */
[----:B------:R-:W-:Y:S04]  /*3210*/  LDS R79, [R124] ;  /* 0x000000007c4f7984 */ /* 0x000fe80000000800 */
[----:B------:R-:W-:Y:S04]  /*3220*/  LDS R76, [R129] ;  /* 0x00000000814c7984 */ /* 0x000fe80000000800 */
[----:B------:R-:W-:Y:S01]  /*3230*/  LDS R77, [R126] ;  /* 0x000000007e4d7984 */ /* 0x000fe20000000800 */
[----:B------:R-:W-:Y:S01]  /*3240*/  BAR.SYNC.DEFER_BLOCKING 0x0 ;  /* 0x0000000000007b1d */ /* 0x000fe20000010000 */
[----:B------:R-:W-:-:S02]  /*3250*/  F2FP.F16.F32.PACK_AB R96, R123, R122 ;  /* 0x0000007a7b60723e */ /* 0x000fc400000000ff */
[----:B------:R-:W-:Y:S02]  /*3260*/  F2FP.F16.F32.PACK_AB R98, R93, R98 ;  /* 0x000000625d62723e */ /* 0x000fe400000000ff */
[----:B------:R-:W-:Y:S02]  /*3270*/  F2FP.F16.F32.PACK_AB R99, R99, R92 ;  /* 0x0000005c6363723e */ /* 0x000fe400000000ff */
[----:B------:R-:W-:Y:S02]  /*3280*/  F2FP.F16.F32.PACK_AB R104, R104, R91 ;  /* 0x0000005b6868723e */ /* 0x000fe400000000ff */
[----:B------:R-:W-:Y:S02]  /*3290*/  F2FP.F16.F32.PACK_AB R105, R90, R105 ;  /* 0x000000695a69723e */ /* 0x000fe400000000ff */
[----:B------:R-:W-:Y:S02]  /*32a0*/  F2FP.F16.F32.PACK_AB R106, R89, R106 ;  /* 0x0000006a596a723e */ /* 0x000fe400000000ff */
[----:B------:R-:W-:Y:S01]  /*32b0*/  F2FP.F16.F32.PACK_AB R107, R88, R107 ;  /* 0x0000006b586b723e */ /* 0x000fe200000000ff */
[C---:B------:R-:W-:Y:S01]  /*32c0*/  FMUL R80, R72.reuse, R80 ;  /* 0x0000005048507220 */ /* 0x040fe20000400000 */
[----:B------:R-:W-:Y:S01]  /*32d0*/  FMUL R81, R72, R81 ;  /* 0x0000005148517220 */ /* 0x000fe20000400000 */
[C---:B------:R-:W-:Y:S01]  /*32e0*/  FMUL R82, R73.reuse, R82 ;  /* 0x0000005249527220 */ /* 0x040fe20000400000 */
[----:B------:R-:W-:Y:S01]  /*32f0*/  FMUL R83, R73, R83 ;  /* 0x0000005349537220 */ /* 0x000fe20000400000 */
[C---:B------:R-:W-:Y:S01]  /*3300*/  FMUL R84, R74.reuse, R84 ;  /* 0x000000544a547220 */ /* 0x040fe20000400000 */
[----:B------:R-:W-:Y:S01]  /*3310*/  FMUL R85, R74, R85 ;  /* 0x000000554a557220 */ /* 0x000fe20000400000 */
[C---:B------:R-:W-:Y:S01]  /*3320*/  FMUL R86, R75.reuse, R86 ;  /* 0x000000564b567220 */ /* 0x040fe20000400000 */
[----:B------:R-:W-:Y:S01]  /*3330*/  FMUL R87, R75, R87 ;  /* 0x000000574b577220 */ /* 0x000fe20000400000 */
[----:B---3--:R-:W-:Y:S04]  /*3340*/  STS.U16 [R97+UR8+0x800], R130 ;  /* 0x0008008261007988 */ /* 0x008fe80008000408 */
[----:B--2---:R-:W-:Y:S04]  /*3350*/  STS.U16 [R97+UR8], R127 ;  /* 0x0000007f61007988 */ /* 0x004fe80008000408 */
[----:B-----5:R-:W-:Y:S04]  /*3360*/  STS.U16 [R97+UR8+0x1000], R186 ;  /* 0x001000ba61007988 */ /* 0x020fe80008000408 */
[----:B------:R-:W-:Y:S04]  /*3370*/  STS.U16 [R97+UR8+0x1800], R222 ;  /* 0x001800de61007988 */ /* 0x000fe80008000408 */
[----:B------:R-:W-:Y:S04]  /*3380*/  STS.U16 [R97+UR8+0x2000], R225 ;  /* 0x002000e161007988 */ /* 0x000fe80008000408 */
[----:B------:R-:W-:Y:S04]  /*3390*/  STS.U16 [R97+UR8+0x3000], R231 ;  /* 0x003000e761007988 */ /* 0x000fe80008000408 */
[----:B------:R-:W-:Y:S04]  /*33a0*/  STS.U16 [R97+UR8+0x2800], R228 ;  /* 0x002800e461007988 */ /* 0x000fe80008000408 */
[----:B------:R0:W-:Y:S04]  /*33b0*/  STS.U16 [R97+UR8+0x3800], R230 ;  /* 0x003800e661007988 */ /* 0x0001e80008000408 */
[----:B------:R-:W-:Y:S04]  /*33c0*/  STS.U16 [R18+UR8+0x200], R131 ;  /* 0x0002008312007988 */ /* 0x000fe80008000408 */
[----:B------:R-:W-:Y:S01]  /*33d0*/  STS.U16 [R18+UR8+0xa00], R187 ;  /* 0x000a00bb12007988 */ /* 0x000fe20008000408 */
[----:B0-----:R-:W-:-:S03]  /*33e0*/  F2FP.F16.F32.PACK_AB R97, R120, R121 ;  /* 0x000000797861723e */ /* 0x001fc600000000ff */
        /* <DEDUP_REMOVED lines=11> */
[----:B----4-:R0:W-:Y:S04]  /*34a0*/  STS.U16 [R19+UR8+0x2c00], R116 ;  /* 0x002c007413007988 */ /* 0x0101e80008000408 */
        /* <DEDUP_REMOVED lines=10> */
[----:B------:R-:W-:Y:S04]  /*3550*/  STSM.16.M88.4 [R13+0x4000], R96 ;  /* 0x004000600d007844 */ /* 0x000fe80000000200 */
[----:B------:R-:W-:Y:S01]  /*3560*/  STSM.16.M88.4 [R13+0x5000], R104 ;  /* 0x005000680d007844 */ /* 0x000fe20000000200 */
[----:B------:R-:W-:Y:S01]  /*3570*/  BAR.SYNC.DEFER_BLOCKING 0x0 ;  /* 0x0000000000007b1d */ /* 0x000fe20000010000 */
[----:B0-----:R-:W-:-:S05]  /*3580*/  LOP3.LUT R116, R241, 0x10, R0, 0x78, !PT ;  /* 0x00000010f1747812 */ /* 0x001fca00078e7800 */
[----:B------:R-:W-:Y:S04]  /*3590*/  LDSM.16.M88.4 R100, [R116+UR8+0x4000] ;  /* 0x004000087464783b */ /* 0x000fe80008000200 */
[----:B------:R-:W0:Y:S04]  /*35a0*/  LDSM.16.M88.4 R88, [R11+UR8] ;  /* 0x000000080b58783b */ /* 0x000e280008000200 */
[----:B------:R-:W1:Y:S04]  /*35b0*/  LDSM.16.M88.4 R108, [R116+UR8+0x5000] ;  /* 0x00500008746c783b */ /* 0x000e680008000200 */
[----:B------:R-:W2:Y:S04]  /*35c0*/  LDSM.16.M88.4 R92, [R21+UR8+0x4000] ;  /* 0x00400008155c783b */ /* 0x000ea80008000200 */
[----:B------:R-:W3:Y:S04]  /*35d0*/  LDSM.16.M88.4 R96, [R21+UR8+0x5000] ;  /* 0x005000081560783b */ /* 0x000ee80008000200 */
[----:B------:R-:W-:Y:S01]  /*35e0*/  LDSM.16.M88.4 R104, [R22+UR8+0x5000] ;  /* 0x005000081668783b */ /* 0x000fe20008000200 */
[-C--:B0-----:R-:W-:Y:S03]  /*35f0*/  HMMA.16816.F32 R80, R100, R88.reuse, R80 ;  /* 0x000000586450723c */ /* 0x081fe60000001850 */
[----:B------:R-:W0:Y:S05]  /*3600*/  LDSM.16.M88.4 R100, [R3+UR8] ;  /* 0x000000080364783b */ /* 0x000e2a0008000200 */
[----:B-1----:R-:W-:Y:S01]  /*3610*/  HMMA.16816.F32 R108, R108, R88, R84 ;  /* 0x000000586c6c723c */ /* 0x002fe20000001854 */
[----:B------:R-:W1:Y:S11]  /*3620*/  LDSM.16.M88.4 R84, [R22+UR8+0x4000] ;  /* 0x004000081654783b */ /* 0x000e760008000200 */
[-C--:B--2---:R-:W-:Y:S01]  /*3630*/  HMMA.16816.F32 R80, R92, R90.reuse, R80 ;  /* 0x0000005a5c50723c */ /* 0x084fe20000001850 */
[----:B------:R-:W-:Y:S07]  /*3640*/  LDSM.16.M88.4 R92, [R23+UR8+0x4000] ;  /* 0x00400008175c783b */ /* 0x000fee0008000200 */
[----:B---3--:R-:W-:Y:S01]  /*3650*/  HMMA.16816.F32 R108, R96, R90, R108 ;  /* 0x0000005a606c723c */ /* 0x008fe2000000186c */
[----:B------:R-:W2:Y:S04]  /*3660*/  LDSM.16.M88.4 R88, [R23+UR8+0x5000] ;  /* 0x005000081758783b */ /* 0x000ea80008000200 */
[----:B------:R-:W-:-:S15]  /*3670*/  LDSM.16.M88.4 R96, [R11+UR8+0x80] ;  /* 0x000080080b60783b */ /* 0x000fde0008000200 */
[-C--:B0-----:R-:W-:Y:S01]  /*3680*/  HMMA.16816.F32 R108, R104, R100.reuse, R108 ;  /* 0x00000064686c723c */ /* 0x081fe2000000186c */
[----:B------:R-:W0:Y:S07]  /*3690*/  LDSM.16.M88.4 R104, [R116+UR8+0x5080] ;  /* 0x005080087468783b */ /* 0x000e2e0008000200 */
[----:B-1----:R-:W-:Y:S01]  /*36a0*/  HMMA.16816.F32 R80, R84, R100, R80 ;  /* 0x000000645450723c */ /* 0x002fe20000001850 */
[----:B------:R-:W1:Y:S11]  /*36b0*/  LDSM.16.M88.4 R84, [R116+UR8+0x4080] ;  /* 0x004080087454783b */ /* 0x000e760008000200 */
[-C--:B--2---:R-:W-:Y:S01]  /*36c0*/  HMMA.16816.F32 R108, R88, R102.reuse, R108 ;  /* 0x00000066586c723c */ /* 0x084fe2000000186c */
[----:B------:R-:W2:Y:S07]  /*36d0*/  LDSM.16.M88.4 R88, [R21+UR8+0x5080] ;  /* 0x005080081558783b */ /* 0x000eae0008000200 */
[----:B------:R-:W-:Y:S01]  /*36e0*/  HMMA.16816.F32 R80, R92, R102, R80 ;  /* 0x000000665c50723c */ /* 0x000fe20000001850 */
[----:B------:R-:W3:Y:S04]  /*36f0*/  LDSM.16.M88.4 R92, [R21+UR8+0x4080] ;  /* 0x00408008155c783b */ /* 0x000ee80008000200 */
[----:B------:R-:W-:Y:S07]  /*3700*/  LDSM.16.M88.4 R100, [R22+UR8+0x4080] ;  /* 0x004080081664783b */ /* 0x000fee0008000200 */
[-C--:B0-----:R-:W-:Y:S01]  /*3710*/  HMMA.16816.F32 R104, R104, R96.reuse, R108 ;  /* 0x000000606868723c */ /* 0x081fe2000000186c */
[----:B------:R-:W-:Y:S07]  /*3720*/  LDSM.16.M88.4 R108, [R22+UR8+0x5080] ;  /* 0x00508008166c783b */ /* 0x000fee0008000200 */
[----:B-1----:R-:W-:Y:S01]  /*3730*/  HMMA.16816.F32 R80, R84, R96, R80 ;  /* 0x000000605450723c */ /* 0x002fe20000001850 */
[----:B------:R-:W0:Y:S01]  /*3740*/  LDSM.16.M88.4 R84, [R3+UR8+0x80] ;  /* 0x000080080354783b */ /* 0x000e220008000200 */
[----:B------:R-:W1:Y:S01]  /*3750*/  LDC R96, c[0x0][0x3d4] ;  /* 0x0000f500ff607b82 */ /* 0x000e620000000800 */
[----:B------:R-:W-:-:S07]  /*3760*/  UIADD3 UR4, UPT, UPT, UR4, 0x80, URZ ;  /* 0x0000008004047890 */ /* 0x000fce000fffe0ff */
[----:B------:R-:W4:Y:S02]  /*3770*/  LDC R97, c[0x0][0x3c4] ;  /* 0x0000f100ff617b82 */ /* 0x000f240000000800 */
[-C--:B--2---:R-:W-:Y:S01]  /*3780*/  HMMA.16816.F32 R104, R88, R98.reuse, R104 ;  /* 0x000000625868723c */ /* 0x084fe20000001868 */
[----:B------:R-:W-:Y:S07]  /*3790*/  LDSM.16.M88.4 R88, [R23+UR8+0x5080] ;  /* 0x005080081758783b */ /* 0x000fee0008000200 */
[----:B---3--:R-:W-:Y:S01]  /*37a0*/  HMMA.16816.F32 R80, R92, R98, R80 ;  /* 0x000000625c50723c */ /* 0x008fe20000001850 */
[----:B------:R-:W2:Y:S01]  /*37b0*/  LDSM.16.M88.4 R92, [R23+UR8+0x4080] ;  /* 0x00408008175c783b */ /* 0x000ea20008000200 */
[----:B------:R-:W-:-:S15]  /*37c0*/  ISETP.LE.AND P2, PT, R4, UR4, PT ;  /* 0x0000000404007c0c */ /* 0x000fde000bf43270 */
[----:B------:R-:W-:-:S03]  /*37d0*/  NOP ;  /* 0x0000000000007918 */ /* 0x000fc60000000000 */
[-C--:B0-----:R-:W-:Y:S08]  /*37e0*/  HMMA.16816.F32 R80, R100, R84.reuse, R80 ;  /* 0x000000546450723c */ /* 0x081ff00000001850 */
[----:B------:R-:W-:Y:S01]  /*37f0*/  HMMA.16816.F32 R104, R108, R84, R104 ;  /* 0x000000546c68723c */ /* 0x000fe20000001868 */
[----:B------:R-:W-:Y:S02]  /*3800*/  FFMA2 R218, R218.F32x2.HI_LO, R72.F32x2.HI_LO, R76.F32x2.HI_LO ;  /* 0x00000048dada7249 */ /* 0x000fe4000000004c */
[----:B-1----:R-:W-:-:S02]  /*3810*/  IMAD R17, R96, 0x80, R17 ;  /* 0x0000008060117824 */ /* 0x002fc400078e0211 */
[----:B------:R-:W-:Y:S02]  /*3820*/  FFMA2 R216, R216.F32x2.HI_LO, R74.F32x2.HI_LO, R78.F32x2.HI_LO ;  /* 0x0000004ad8d87249 */ /* 0x000fe4000000004e */
[----:B----4-:R-:W-:Y:S01]  /*3830*/  IMAD R16, R97, 0x80, R16 ;  /* 0x0000008061107824 */ /* 0x010fe200078e0210 */
[----:B------:R-:W-:Y:S01]  /*3840*/  MOV R185, R112 ;  /* 0x0000007000b97202 */ /* 0x000fe20000000f00 */
[----:B------:R-:W-:Y:S02]  /*3850*/  IMAD.MOV.U32 R186, RZ, RZ, R115 ;  /* 0x000000ffffba7224 */ /* 0x000fe400078e0073 */
[----:B------:R-:W-:Y:S01]  /*3860*/  IMAD.MOV.U32 R187, RZ, RZ, R114 ;  /* 0x000000ffffbb7224 */ /* 0x000fe200078e0072 */
[----:B--2---:R-:W-:Y:S01]  /*3870*/  HMMA.16816.F32 R80, R92, R86, R80 ;  /* 0x000000565c50723c */ /* 0x004fe20000001850 */
[----:B------:R-:W-:-:S07]  /*3880*/  IMAD.MOV.U32 R184, RZ, RZ, R113 ;  /* 0x000000ffffb87224 */ /* 0x000fce00078e0071 */
[----:B------:R-:W-:Y:S01]  /*3890*/  HMMA.16816.F32 R84, R88, R86, R104 ;  /* 0x000000565854723c */ /* 0x000fe20000001868 */
[----:B------:R-:W-:-:S04]  /*38a0*/  NOP ;  /* 0x0000000000007918 */ /* 0x000fc80000000000 */
[----:B------:R-:W-:-:S15]  /*38b0*/  @!P2 BRA `(.L_x_9) ;  /* 0xffffffdc0078a947 */ /* 0x000fde000383ffff */
.L_x_0:
[C---:B------:R-:W-:Y:S01]  /*38c0*/  FSETP.GT.AND P4, PT, |R217|.reuse, 8.50705917302346158658e+37, PT ;  /* 0x7e800000d900780b */ /* 0x040fe20003f84200 */
[C---:B------:R-:W-:Y:S01]  /*38d0*/  FMUL R3, R217.reuse, 8388608 ;  /* 0x4b000000d9037820 */ /* 0x040fe20000400000 */
[C---:B------:R-:W-:Y:S01]  /*38e0*/  FSETP.GEU.AND P1, PT, R217.reuse, 1.175494350822287508e-38, PT ;  /* 0x00800000d900780b */ /* 0x040fe20003f2e000 */
[----:B------:R-:W-:Y:S01]  /*38f0*/  BAR.SYNC.DEFER_BLOCKING 0x0 ;  /* 0x0000000000007b1d */ /* 0x000fe20000010000 */
[C---:B------:R-:W-:Y:S02]  /*3900*/  FSETP.GT.AND P2, PT, |R216|.reuse, 8.50705917302346158658e+37, PT ;  /* 0x7e800000d800780b */ /* 0x040fe40003f44200 */
[----:B------:R-:W-:Y:S02]  /*3910*/  FSETP.GEU.AND P5, PT, |R217|, 1.175494350822287508e-38, PT ;  /* 0x00800000d900780b */ /* 0x000fe40003fae200 */
[----:B------:R-:W-:Y:S01]  /*3920*/  FSEL R28, R3, R217, !P1 ;  /* 0x000000d9031c7208 */ /* 0x000fe20004800000 */
[C---:B------:R-:W-:Y:S01]  /*3930*/  FMUL R3, R216.reuse, 8388608 ;  /* 0x4b000000d8037820 */ /* 0x040fe20000400000 */
[C---:B------:R-:W-:Y:S01]  /*3940*/  FSETP.GEU.AND P6, PT, R216.reuse, 1.175494350822287508e-38, PT ;  /* 0x00800000d800780b */ /* 0x040fe20003fce000 */
[----:B------:R-:W0:Y:S01]  /*3950*/  LDCU.64 UR6, c[0x0][0x3e0] ;  /* 0x00007c00ff0677ac */ /* 0x000e220008000a00 */
[----:B------:R-:W-:Y:S01]  /*3960*/  FSETP.GEU.AND P3, PT, |R216|, 1.175494350822287508e-38, PT ;  /* 0x00800000d800780b */ /* 0x000fe20003f6e200 */
[----:B------:R-:W-:Y:S01]  /*3970*/  @P4 FMUL R87, R87, 0.25 ;  /* 0x3e80000057574820 */ /* 0x000fe20000400000 */
[----:B------:R-:W-:Y:S01]  /*3980*/  ISETP.GE.U32.AND P0, PT, R5, 0x20, PT ;  /* 0x000000200500780c */ /* 0x000fe20003f06070 */
[----:B------:R-:W-:Y:S01]  /*3990*/  @P4 FMUL R217, R217, 0.25 ;  /* 0x3e800000d9d94820 */ /* 0x000fe20000400000 */
[----:B------:R-:W-:Y:S01]  /*39a0*/  FSEL R26, R3, R216, !P6 ;  /* 0x000000d8031a7208 */ /* 0x000fe20007000000 */
[----:B------:R-:W-:Y:S01]  /*39b0*/  @P4 FMUL R86, R86, 0.25 ;  /* 0x3e80000056564820 */ /* 0x000fe20000400000 */
[----:B------:R-:W-:Y:S01]  /*39c0*/  FSEL R5, RZ, -23, P6 ;  /* 0xc1b80000ff057808 */ /* 0x000fe20003000000 */
[----:B------:R-:W-:Y:S01]  /*39d0*/  FMUL R3, R218, 8388608 ;  /* 0x4b000000da037820 */ /* 0x000fe20000400000 */
[----:B------:R-:W-:Y:S01]  /*39e0*/  FSETP.GT.AND P6, PT, |R219|, 8.50705917302346158658e+37, PT ;  /* 0x7e800000db00780b */ /* 0x000fe20003fc4200 */
[----:B------:R-:W-:Y:S01]  /*39f0*/  @P2 FMUL R85, R85, 0.25 ;  /* 0x3e80000055552820 */ /* 0x000fe20000400000 */
[----:B------:R-:W-:Y:S01]  /*3a00*/  SHF.R.U32.HI R4, RZ, 0x4, R0 ;  /* 0x00000004ff047819 */ /* 0x000fe20000011600 */
[----:B------:R-:W-:Y:S01]  /*3a10*/  @P2 FMUL R216, R216, 0.25 ;  /* 0x3e800000d8d82820 */ /* 0x000fe20000400000 */
[----:B------:R-:W-:Y:S01]  /*3a20*/  FSETP.GEU.AND P4, PT, R218, 1.175494350822287508e-38, PT ;  /* 0x00800000da00780b */ /* 0x000fe20003f8e000 */
[----:B------:R-:W-:Y:S01]  /*3a30*/  @P2 FMUL R84, R84, 0.25 ;  /* 0x3e80000054542820 */ /* 0x000fe20000400000 */
[----:B------:R-:W-:Y:S01]  /*3a40*/  FSETP.GEU.AND P2, PT, |R219|, 1.175494350822287508e-38, PT ;  /* 0x00800000db00780b */ /* 0x000fe20003f4e200 */
[----:B------:R-:W-:Y:S01]  /*3a50*/  @!P5 FMUL R217, R217, 16777216 ;  /* 0x4b800000d9d9d820 */ /* 0x000fe20000400000 */
[C---:B------:R-:W-:Y:S01]  /*3a60*/  LOP3.LUT R10, R0.reuse, 0x3f, RZ, 0xc0, !PT ;  /* 0x0000003f000a7812 */ /* 0x040fe200078ec0ff */
[----:B------:R-:W-:Y:S01]  /*3a70*/  @!P5 FMUL R87, R87, 16777216 ;  /* 0x4b8000005757d820 */ /* 0x000fe20000400000 */
[----:B------:R-:W-:Y:S01]  /*3a80*/  LOP3.LUT R23, R0, 0x18, RZ, 0xc0, !PT ;  /* 0x0000001800177812 */ /* 0x000fe200078ec0ff */
[----:B------:R-:W-:Y:S01]  /*3a90*/  @!P5 FMUL R86, R86, 16777216 ;  /* 0x4b8000005656d820 */ /* 0x000fe20000400000 */
[----:B------:R-:W-:Y:S01]  /*3aa0*/  FSEL R25, R3, R218, !P4 ;  /* 0x000000da03197208 */ /* 0x000fe20006000000 */
[----:B------:R-:W1:Y:S01]  /*3ab0*/  MUFU.RCP R8, R217 ;  /* 0x000000d900087308 */ /* 0x000e620000001000 */
[----:B------:R-:W-:Y:S01]  /*3ac0*/  LOP3.LUT R6, R4, 0x2, RZ, 0xc0, !PT ;  /* 0x0000000204067812 */ /* 0x000fe200078ec0ff */
[----:B------:R-:W-:Y:S01]  /*3ad0*/  FMUL R4, R219, 8388608 ;  /* 0x4b000000db047820 */ /* 0x000fe20000400000 */
[----:B------:R-:W-:Y:S01]  /*3ae0*/  FSEL R3, RZ, -23, P4 ;  /* 0xc1b80000ff037808 */ /* 0x000fe20002000000 */
[----:B------:R-:W-:Y:S01]  /*3af0*/  @!P3 FMUL R216, R216, 16777216 ;  /* 0x4b800000d8d8b820 */ /* 0x000fe20000400000 */
[C---:B------:R-:W-:Y:S01]  /*3b00*/  LOP3.LUT R7, R0.reuse, 0xc0, RZ, 0xc0, !PT ;  /* 0x000000c000077812 */ /* 0x040fe200078ec0ff */
[----:B------:R-:W-:Y:S01]  /*3b10*/  @!P3 FMUL R85, R85, 16777216 ;  /* 0x4b8000005555b820 */ /* 0x000fe20000400000 */
[----:B------:R-:W-:Y:S01]  /*3b20*/  LOP3.LUT R12, R0, 0x3, RZ, 0xc0, !PT ;  /* 0x00000003000c7812 */ /* 0x000fe200078ec0ff */
[----:B------:R-:W-:Y:S01]  /*3b30*/  @!P3 FMUL R84, R84, 16777216 ;  /* 0x4b8000005454b820 */ /* 0x000fe20000400000 */
[----:B------:R-:W-:Y:S01]  /*3b40*/  FSETP.GEU.AND P5, PT, R219, 1.175494350822287508e-38, PT ;  /* 0x00800000db00780b */ /* 0x000fe20003fae000 */
[----:B------:R-:W-:Y:S01]  /*3b50*/  IMAD R10, R23, 0x20, R10 ;  /* 0x00000020170a7824 */ /* 0x000fe200078e020a */
[----:B------:R-:W-:Y:S01]  /*3b60*/  FSETP.GT.AND P4, PT, |R218|, 8.50705917302346158658e+37, PT ;  /* 0x7e800000da00780b */ /* 0x000fe20003f84200 */
[--C-:B------:R-:W-:Y:S01]  /*3b70*/  IMAD R11, R12, 0x8, R7.reuse ;  /* 0x000000080c0b7824 */ /* 0x100fe200078e0207 */
[----:B------:R-:W-:Y:S01]  /*3b80*/  FSETP.GEU.AND P3, PT, |R218|, 1.175494350822287508e-38, PT ;  /* 0x00800000da00780b */ /* 0x000fe20003f6e200 */
[----:B------:R-:W2:Y:S01]  /*3b90*/  MUFU.RCP R9, R216 ;  /* 0x000000d800097308 */ /* 0x000ea20000001000 */
[----:B------:R-:W-:Y:S01]  /*3ba0*/  FSEL R27, R4, R219, !P5 ;  /* 0x000000db041b7208 */ /* 0x000fe20006800000 */
[----:B------:R-:W-:Y:S01]  /*3bb0*/  @P6 FMUL R219, R219, 0.25 ;  /* 0x3e800000dbdb6820 */ /* 0x000fe20000400000 */
[----:B------:R-:W-:Y:S01]  /*3bc0*/  IMAD.SHL.U32 R10, R10, 0x4, RZ ;  /* 0x000000040a0a7824 */ /* 0x000fe200078e00ff */
[----:B------:R-:W-:Y:S01]  /*3bd0*/  SHF.R.U32.HI R7, RZ, 0x1, R7 ;  /* 0x00000001ff077819 */ /* 0x000fe20000011607 */
[----:B------:R-:W-:-:S02]  /*3be0*/  IMAD.U32 R20, R11, 0x4, R6 ;  /* 0x000000040b147824 */ /* 0x000fc400078e0006 */
[----:B------:R-:W-:Y:S01]  /*3bf0*/  @!P2 FMUL R219, R219, 16777216 ;  /* 0x4b800000dbdba820 */ /* 0x000fe20000400000 */
[----:B------:R-:W-:Y:S01]  /*3c00*/  VIADD R6, R26, 0xc0cafb0d ;  /* 0xc0cafb0d1a067836 */ /* 0x000fe20000000000 */
[----:B------:R-:W-:Y:S01]  /*3c10*/  LOP3.LUT R24, R10, R7, RZ, 0x3c, !PT ;  /* 0x000000070a187212 */ /* 0x000fe200078e3cff */
[----:B------:R-:W-:Y:S02]  /*3c20*/  VIADD R4, R25, 0xc0cafb0d ;  /* 0xc0cafb0d19047836 */ /* 0x000fe40000000000 */
[----:B------:R-:W-:Y:S01]  /*3c30*/  @P4 FMUL R218, R218, 0.25 ;  /* 0x3e800000dada4820 */ /* 0x000fe20000400000 */
[----:B------:R-:W3:Y:S01]  /*3c40*/  MUFU.RCP R10, R219 ;  /* 0x000000db000a7308 */ /* 0x000ee20000001000 */
[----:B------:R-:W-:Y:S01]  /*3c50*/  LOP3.LUT R7, R6, 0xff800000, RZ, 0xc0, !PT ;  /* 0xff80000006077812 */ /* 0x000fe200078ec0ff */
[----:B-1----:R-:W-:Y:S01]  /*3c60*/  FMUL R13, R8, R87 ;  /* 0x00000057080d7220 */ /* 0x002fe20000400000 */
[----:B------:R-:W-:Y:S01]  /*3c70*/  @!P3 FMUL R218, R218, 16777216 ;  /* 0x4b800000dadab820 */ /* 0x000fe20000400000 */
[----:B------:R-:W-:Y:S01]  /*3c80*/  FMUL R14, R8, R86 ;  /* 0x00000056080e7220 */ /* 0x000fe20000400000 */
[----:B------:R-:W-:Y:S01]  /*3c90*/  I2FP.F32.S32 R8, R7 ;  /* 0x0000000700087245 */ /* 0x000fe20000201400 */
[----:B------:R-:W-:Y:S01]  /*3ca0*/  @P6 FMUL R83, R83, 0.25 ;  /* 0x3e80000053536820 */ /* 0x000fe20000400000 */
[----:B------:R-:W-:Y:S01]  /*3cb0*/  LOP3.LUT R4, R4, 0xff800000, RZ, 0xc0, !PT ;  /* 0xff80000004047812 */ /* 0x000fe200078ec0ff */
[----:B------:R-:W1:Y:S01]  /*3cc0*/  MUFU.RCP R17, R218 ;  /* 0x000000da00117308 */ /* 0x000e620000001000 */
[----:B------:R-:W-:Y:S01]  /*3cd0*/  @P6 FMUL R82, R82, 0.25 ;  /* 0x3e80000052526820 */ /* 0x000fe20000400000 */
[C---:B--2---:R-:W-:Y:S01]  /*3ce0*/  FMUL R15, R9.reuse, R85 ;  /* 0x00000055090f7220 */ /* 0x044fe20000400000 */
[----:B------:R-:W-:Y:S01]  /*3cf0*/  FMUL R16, R9, R84 ;  /* 0x0000005409107220 */ /* 0x000fe20000400000 */
[----:B------:R-:W-:Y:S01]  /*3d00*/  I2FP.F32.S32 R6, R4 ;  /* 0x0000000400067245 */ /* 0x000fe20000201400 */
[----:B------:R-:W-:Y:S01]  /*3d10*/  FFMA.FTZ R9, R8, 1.1920928955078125e-07, R5 ;  /* 0x3400000008097823 */ /* 0x000fe20000010005 */
[----:B------:R-:W-:-:S02]  /*3d20*/  VIADD R5, R27, 0xc0cafb0d ;  /* 0xc0cafb0d1b057836 */ /* 0x000fc40000000000 */
[----:B------:R-:W-:Y:S01]  /*3d30*/  @!P2 FMUL R83, R83, 16777216 ;  /* 0x4b8000005353a820 */ /* 0x000fe20000400000 */
[----:B------:R-:W-:Y:S01]  /*3d40*/  @!P2 FMUL R82, R82, 16777216 ;  /* 0x4b8000005252a820 */ /* 0x000fe20000400000 */
[----:B------:R-:W-:Y:S01]  /*3d50*/  FFMA.FTZ R3, R6, 1.1920928955078125e-07, R3 ;  /* 0x3400000006037823 */ /* 0x000fe20000010003 */
[----:B------:R-:W-:Y:S01]  /*3d60*/  @P4 FMUL R81, R81, 0.25 ;  /* 0x3e80000051514820 */ /* 0x000fe20000400000 */
[C---:B---3--:R-:W-:Y:S01]  /*3d70*/  FMUL R11, R10.reuse, R83 ;  /* 0x000000530a0b7220 */ /* 0x048fe20000400000 */
[----:B------:R-:W-:Y:S01]  /*3d80*/  FMUL R12, R10, R82 ;  /* 0x000000520a0c7220 */ /* 0x000fe20000400000 */
[----:B------:R-:W-:Y:S01]  /*3d90*/  LOP3.LUT R6, R5, 0xff800000, RZ, 0xc0, !PT ;  /* 0xff80000005067812 */ /* 0x000fe200078ec0ff */
[----:B------:R-:W-:Y:S01]  /*3da0*/  @P4 FMUL R80, R80, 0.25 ;  /* 0x3e80000050504820 */ /* 0x000fe20000400000 */
[----:B------:R-:W-:Y:S01]  /*3db0*/  IADD3 R10, PT, PT, R28, -0x3f3504f3, RZ ;  /* 0xc0cafb0d1c0a7810 */ /* 0x000fe20007ffe0ff */
[----:B------:R-:W-:Y:S01]  /*3dc0*/  @!P3 FMUL R81, R81, 16777216 ;  /* 0x4b8000005151b820 */ /* 0x000fe20000400000 */
[----:B------:R-:W-:Y:S01]  /*3dd0*/  FSEL R5, RZ, -23, P5 ;  /* 0xc1b80000ff057808 */ /* 0x000fe20002800000 */
[----:B------:R-:W-:Y:S01]  /*3de0*/  @!P3 FMUL R80, R80, 16777216 ;  /* 0x4b8000005050b820 */ /* 0x000fe20000400000 */
[----:B------:R-:W-:Y:S01]  /*3df0*/  I2FP.F32.S32 R8, R6 ;  /* 0x0000000600087245 */ /* 0x000fe20000201400 */
[----:B-1----:R-:W-:Y:S01]  /*3e00*/  FMUL R18, R17, R81 ;  /* 0x0000005111127220 */ /* 0x002fe20000400000 */
[----:B------:R-:W-:Y:S01]  /*3e10*/  F2FP.F16.F32.PACK_AB R19, R11, R12 ;  /* 0x0000000c0b13723e */ /* 0x000fe200000000ff */
[----:B------:R-:W-:Y:S01]  /*3e20*/  FMUL R17, R17, R80 ;  /* 0x0000005011117220 */ /* 0x000fe20000400000 */
[----:B------:R-:W-:Y:S01]  /*3e30*/  LOP3.LUT R11, R10, 0xff800000, RZ, 0xc0, !PT ;  /* 0xff8000000a0b7812 */ /* 0x000fe200078ec0ff */
[----:B------:R-:W-:Y:S01]  /*3e40*/  FFMA.FTZ R8, R8, 1.1920928955078125e-07, R5 ;  /* 0x3400000008087823 */ /* 0x000fe20000010005 */
[----:B------:R-:W-:Y:S01]  /*3e50*/  LOP3.LUT R35, R0, 0x1c, RZ, 0xc0, !PT ;  /* 0x0000001c00237812 */ /* 0x000fe200078ec0ff */
[----:B------:R-:W-:Y:S01]  /*3e60*/  IMAD.IADD R7, R26, 0x1, -R7 ;  /* 0x000000011a077824 */ /* 0x000fe200078e0a07 */
[----:B------:R-:W-:Y:S01]  /*3e70*/  FSEL R5, RZ, -23, P1 ;  /* 0xc1b80000ff057808 */ /* 0x000fe20000800000 */
[----:B------:R-:W-:Y:S01]  /*3e80*/  IMAD.IADD R4, R25, 0x1, -R4 ;  /* 0x0000000119047824 */ /* 0x000fe200078e0a04 */
[----:B------:R-:W-:Y:S01]  /*3e90*/  I2FP.F32.S32 R10, R11 ;  /* 0x0000000b000a7245 */ /* 0x000fe20000201400 */
[----:B------:R-:W-:Y:S01]  /*3ea0*/  IMAD.IADD R20, R35, 0x1, R20 ;  /* 0x0000000123147824 */ /* 0x000fe200078e0214 */
[----:B------:R-:W-:Y:S01]  /*3eb0*/  F2FP.F16.F32.PACK_AB R15, R15, R16 ;  /* 0x000000100f0f723e */ /* 0x000fe200000000ff */
[----:B------:R-:W-:Y:S01]  /*3ec0*/  IMAD.IADD R6, R27, 0x1, -R6 ;  /* 0x000000011b067824 */ /* 0x000fe200078e0a06 */
[----:B------:R-:W-:Y:S01]  /*3ed0*/  F2FP.F16.F32.PACK_AB R17, R18, R17 ;  /* 0x000000111211723e */ /* 0x000fe200000000ff */
[----:B------:R-:W-:Y:S01]  /*3ee0*/  FFMA.FTZ R12, R10, 1.1920928955078125e-07, R5 ;  /* 0x340000000a0c7823 */ /* 0x000fe20000010005 */
[----:B------:R-:W-:Y:S01]  /*3ef0*/  PRMT R29, R15, 0x7610, R29 ;  /* 0x000076100f1d7816 */ /* 0x000fe2000000001d */
[----:B------:R-:W-:Y:S01]  /*3f00*/  FADD R10, R7, -1 ;  /* 0xbf800000070a7421 */ /* 0x000fe20000000000 */
[----:B------:R-:W-:Y:S01]  /*3f10*/  PRMT R30, R15, 0x7632, R30 ;  /* 0x000076320f1e7816 */ /* 0x000fe2000000001e */
[----:B------:R-:W-:Y:S01]  /*3f20*/  IMAD.MOV.U32 R15, RZ, RZ, 0x3dc6b27f ;  /* 0x3dc6b27fff0f7424 */ /* 0x000fe200078e00ff */
[----:B------:R-:W-:Y:S01]  /*3f30*/  PRMT R21, R17, 0x7632, R21 ;  /* 0x0000763211157816 */ /* 0x000fe20000000015 */
[----:B------:R-:W-:Y:S01]  /*3f40*/  FADD R4, R4, -1 ;  /* 0xbf80000004047421 */ /* 0x000fe20000000000 */
[----:B------:R-:W-:Y:S01]  /*3f50*/  LOP3.LUT R18, R20, 0x20, RZ, 0x3c, !PT ;  /* 0x0000002014127812 */ /* 0x000fe200078e3cff */
[----:B------:R-:W-:Y:S01]  /*3f60*/  FFMA.FTZ R5, R10, R15, -0.16845393180847167969 ;  /* 0xbe2c7f300a057423 */ /* 0x000fe2000001000f */
[----:B------:R-:W-:Y:S01]  /*3f70*/  F2FP.F16.F32.PACK_AB R13, R13, R14 ;  /* 0x0000000e0d0d723e */ /* 0x000fe200000000ff */
[----:B------:R1:W-:Y:S01]  /*3f80*/  STS.U16 [R20+UR8], R17 ;  /* 0x0000001114007988 */ /* 0x0003e20008000408 */
[----:B------:R-:W-:Y:S01]  /*3f90*/  PRMT R22, R19, 0x7632, R22 ;  /* 0x0000763213167816 */ /* 0x000fe20000000016 */
[----:B------:R-:W-:Y:S01]  /*3fa0*/  IMAD.IADD R11, R28, 0x1, -R11 ;  /* 0x000000011c0b7824 */ /* 0x000fe200078e0a0b */
[C---:B------:R-:W-:Y:S01]  /*3fb0*/  LOP3.LUT R14, R20.reuse, 0x40, RZ, 0x3c, !PT ;  /* 0x00000040140e7812 */ /* 0x040fe200078e3cff */
[----:B------:R-:W-:Y:S01]  /*3fc0*/  STS.U16 [R20+UR8+0x80], R21 ;  /* 0x0000801514007988 */ /* 0x000fe20008000408 */
[----:B------:R-:W-:Y:S01]  /*3fd0*/  LOP3.LUT R16, R20, 0x60, RZ, 0x3c, !PT ;  /* 0x0000006014107812 */ /* 0x000fe200078e3cff */
[----:B------:R-:W-:Y:S01]  /*3fe0*/  FFMA.FTZ R7, R10, R5, 0.1716887056827545166 ;  /* 0x3e2fcf2a0a077423 */ /* 0x000fe20000010005 */
[----:B------:R-:W-:Y:S01]  /*3ff0*/  FADD R6, R6, -1 ;  /* 0xbf80000006067421 */ /* 0x000fe20000000000 */
[----:B------:R-:W-:Y:S01]  /*4000*/  STS.U16 [R18+UR8+0x400], R19 ;  /* 0x0004001312007988 */ /* 0x000fe20008000408 */
[C---:B------:R-:W-:Y:S01]  /*4010*/  FFMA.FTZ R5, R4.reuse, R15, -0.16845393180847167969 ;  /* 0xbe2c7f3004057423 */ /* 0x040fe2000001000f */
[----:B-1----:R-:W-:Y:S01]  /*4020*/  PRMT R17, R13, 0x7632, R17 ;  /* 0x000076320d117816 */ /* 0x002fe20000000011 */
[----:B0-----:R-:W-:Y:S01]  /*4030*/  UIMAD UR6, UR9, UR6, URZ ;  /* 0x00000006090672a4 */ /* 0x001fe2000f8e02ff */
[----:B------:R0:W-:Y:S01]  /*4040*/  STS.U16 [R18+UR8+0x480], R22 ;  /* 0x0004801612007988 */ /* 0x0001e20008000408 */
[----:B------:R-:W-:Y:S01]  /*4050*/  FFMA.FTZ R5, R4, R5, 0.1716887056827545166 ;  /* 0x3e2fcf2a04057423 */ /* 0x000fe20000010005 */
[----:B------:R-:W-:Y:S01]  /*4060*/  ISETP.GE.U32.AND P4, PT, R26, 0x7f800000, PT ;  /* 0x7f8000001a00780c */ /* 0x000fe20003f86070 */
[----:B------:R-:W-:Y:S01]  /*4070*/  USHF.L.U32 UR5, UR6, 0x1, URZ ;  /* 0x0000000106057899 */ /* 0x000fe200080006ff */
[----:B------:R-:W-:Y:S01]  /*4080*/  STS.U16 [R14+UR8+0x800], R29 ;  /* 0x0008001d0e007988 */ /* 0x000fe20008000408 */
[C---:B------:R-:W-:Y:S01]  /*4090*/  FFMA.FTZ R5, R4.reuse, R5, -0.17900948226451873779 ;  /* 0xbe374e4304057423 */ /* 0x040fe20000010005 */
[----:B------:R-:W-:Y:S01]  /*40a0*/  ISETP.GE.U32.AND P3, PT, R25, 0x7f800000, PT ;  /* 0x7f8000001900780c */ /* 0x000fe20003f66070 */
[----:B------:R-:W1:Y:S01]  /*40b0*/  LDC.64 R32, c[0x0][0x3a0] ;  /* 0x0000e800ff207b82 */ /* 0x000e620000000a00 */
[----:B------:R-:W-:Y:S01]  /*40c0*/  STS.U16 [R14+UR8+0x880], R30 ;  /* 0x0008801e0e007988 */ /* 0x000fe20008000408 */
[----:B------:R-:W-:Y:S01]  /*40d0*/  FFMA.FTZ R5, R4, R5, 0.20512372255325317383 ;  /* 0x3e520bf404057423 */ /* 0x000fe20000010005 */
[----:B------:R-:W-:-:S02]  /*40e0*/  ISETP.GE.U32.AND P1, PT, R27, 0x7f800000, PT ;  /* 0x7f8000001b00780c */ /* 0x000fc40003f26070 */
[----:B------:R2:W-:Y:S01]  /*40f0*/  STS.U16 [R16+UR8+0xc00], R13 ;  /* 0x000c000d10007988 */ /* 0x0005e20008000408 */
[----:B------:R-:W-:Y:S01]  /*4100*/  FFMA.FTZ R5, R4, R5, -0.24046532809734344482 ;  /* 0xbe763c8b04057423 */ /* 0x000fe20000010005 */
[----:B------:R-:W-:Y:S01]  /*4110*/  ISETP.GE.U32.AND P5, PT, R28, 0x7f800000, PT ;  /* 0x7f8000001c00780c */ /* 0x000fe20003fa6070 */
[----:B0-----:R-:W0:Y:S01]  /*4120*/  LDC.64 R18, c[0x0][0x398] ;  /* 0x0000e600ff127b82 */ /* 0x001e220000000a00 */
[----:B------:R3:W-:Y:S01]  /*4130*/  STS.U16 [R16+UR8+0xc80], R17 ;  /* 0x000c801110007988 */ /* 0x0007e20008000408 */
[----:B------:R-:W-:-:S06]  /*4140*/  FFMA.FTZ R5, R4, R5, 0.28857114911079406738 ;  /* 0x3e93bf9904057423 */ /* 0x000fcc0000010005 */
[----:B------:R-:W-:Y:S01]  /*4150*/  BAR.SYNC.DEFER_BLOCKING 0x0 ;  /* 0x0000000000007b1d */ /* 0x000fe20000010000 */
[----:B------:R-:W-:Y:S01]  /*4160*/  FFMA.FTZ R5, R4, R5, -0.36067417263984680176 ;  /* 0xbeb8aa4904057423 */ /* 0x000fe20000010005 */
[----:B--2---:R-:W-:Y:S01]  /*4170*/  FADD R13, R11, -1 ;  /* 0xbf8000000b0d7421 */ /* 0x004fe20000000000 */
[----:B------:R-:W-:Y:S01]  /*4180*/  FFMA.FTZ R11, R10, R7, -0.17900948226451873779 ;  /* 0xbe374e430a0b7423 */ /* 0x000fe20000010007 */
[----:B------:R-:W-:Y:S01]  /*4190*/  FFMA.FTZ R7, R6, R15, -0.16845393180847167969 ;  /* 0xbe2c7f3006077423 */ /* 0x000fe2000001000f */
[----:B------:R-:W-:Y:S01]  /*41a0*/  FFMA.FTZ R5, R4, R5, 0.48089820146560668945 ;  /* 0x3ef6384a04057423 */ /* 0x000fe20000010005 */
[C---:B------:R-:W-:Y:S01]  /*41b0*/  FFMA.FTZ R14, R13.reuse, R15, -0.16845393180847167969 ;  /* 0xbe2c7f300d0e7423 */ /* 0x040fe2000001000f */
[----:B------:R-:W-:Y:S01]  /*41c0*/  FFMA.FTZ R11, R10, R11, 0.20512372255325317383 ;  /* 0x3e520bf40a0b7423 */ /* 0x000fe2000001000b */
[----:B------:R-:W-:Y:S01]  /*41d0*/  FFMA.FTZ R7, R6, R7, 0.1716887056827545166 ;  /* 0x3e2fcf2a06077423 */ /* 0x000fe20000010007 */
[----:B------:R-:W-:Y:S01]  /*41e0*/  FFMA.FTZ R5, R4, R5, -0.72134751081466674805 ;  /* 0xbf38aa3b04057423 */ /* 0x000fe20000010005 */
[C---:B------:R-:W-:Y:S01]  /*41f0*/  FFMA.FTZ R14, R13.reuse, R14, 0.1716887056827545166 ;  /* 0x3e2fcf2a0d0e7423 */ /* 0x040fe2000001000e */
[----:B------:R-:W-:Y:S01]  /*4200*/  FFMA.FTZ R11, R10, R11, -0.24046532809734344482 ;  /* 0xbe763c8b0a0b7423 */ /* 0x000fe2000001000b */
[----:B------:R-:W-:Y:S01]  /*4210*/  FFMA.FTZ R7, R6, R7, -0.17900948226451873779 ;  /* 0xbe374e4306077423 */ /* 0x000fe20000010007 */
[----:B------:R-:W-:Y:S01]  /*4220*/  FMUL R5, R4, R5 ;  /* 0x0000000504057220 */ /* 0x000fe20000400000 */
[C---:B------:R-:W-:Y:S01]  /*4230*/  FFMA.FTZ R14, R13.reuse, R14, -0.17900948226451873779 ;  /* 0xbe374e430d0e7423 */ /* 0x040fe2000001000e */
[----:B------:R-:W-:Y:S01]  /*4240*/  FFMA.FTZ R11, R10, R11, 0.28857114911079406738 ;  /* 0x3e93bf990a0b7423 */ /* 0x000fe2000001000b */
[----:B------:R-:W-:Y:S01]  /*4250*/  FFMA.FTZ R7, R6, R7, 0.20512372255325317383 ;  /* 0x3e520bf406077423 */ /* 0x000fe20000010007 */
[----:B---3--:R-:W2:Y:S01]  /*4260*/  LDC R16, c[0x0][0x3e8] ;  /* 0x0000fa00ff107b82 */ /* 0x008ea20000000800 */
[C---:B------:R-:W-:Y:S01]  /*4270*/  FFMA.FTZ R14, R13.reuse, R14, 0.20512372255325317383 ;  /* 0x3e520bf40d0e7423 */ /* 0x040fe2000001000e */
[----:B------:R-:W-:Y:S01]  /*4280*/  FFMA.FTZ R11, R10, R11, -0.36067417263984680176 ;  /* 0xbeb8aa490a0b7423 */ /* 0x000fe2000001000b */
[----:B------:R-:W-:Y:S01]  /*4290*/  FFMA.FTZ R7, R6, R7, -0.24046532809734344482 ;  /* 0xbe763c8b06077423 */ /* 0x000fe20000010007 */
[----:B------:R-:W-:Y:S01]  /*42a0*/  FMUL R5, R4, R5 ;  /* 0x0000000504057220 */ /* 0x000fe20000400000 */
[C---:B------:R-:W-:Y:S01]  /*42b0*/  FFMA.FTZ R14, R13.reuse, R14, -0.24046532809734344482 ;  /* 0xbe763c8b0d0e7423 */ /* 0x040fe2000001000e */
[----:B------:R-:W-:Y:S01]  /*42c0*/  FFMA.FTZ R11, R10, R11, 0.48089820146560668945 ;  /* 0x3ef6384a0a0b7423 */ /* 0x000fe2000001000b */
[----:B------:R-:W-:Y:S01]  /*42d0*/  FFMA.FTZ R7, R6, R7, 0.28857114911079406738 ;  /* 0x3e93bf9906077423 */ /* 0x000fe20000010007 */
[----:B------:R-:W-:Y:S01]  /*42e0*/  FFMA.FTZ R4, R4, 1.4426950216293334961, R5 ;  /* 0x3fb8aa3b04047823 */ /* 0x000fe20000010005 */
[----:B------:R-:W-:Y:S01]  /*42f0*/  FFMA.FTZ R14, R13, R14, 0.28857114911079406738 ;  /* 0x3e93bf990d0e7423 */ /* 0x000fe2000001000e */
[----:B------:R-:W-:Y:S01]  /*4300*/  FFMA.FTZ R11, R10, R11, -0.72134751081466674805 ;  /* 0xbf38aa3b0a0b7423 */ /* 0x000fe2000001000b */
[----:B------:R-:W-:Y:S01]  /*4310*/  FFMA.FTZ R7, R6, R7, -0.36067417263984680176 ;  /* 0xbeb8aa4906077423 */ /* 0x000fe20000010007 */
[----:B------:R-:W-:Y:S01]  /*4320*/  FADD R3, R3, R4 ;  /* 0x0000000403037221 */ /* 0x000fe20000000000 */
[----:B------:R-:W-:Y:S01]  /*4330*/  FFMA.FTZ R14, R13, R14, -0.36067417263984680176 ;  /* 0xbeb8aa490d0e7423 */ /* 0x000fe2000001000e */
[----:B------:R-:W-:Y:S01]  /*4340*/  FMUL R11, R10, R11 ;  /* 0x0000000b0a0b7220 */ /* 0x000fe20000400000 */
[----:B------:R-:W-:Y:S01]  /*4350*/  FFMA.FTZ R7, R6, R7, 0.48089820146560668945 ;  /* 0x3ef6384a06077423 */ /* 0x000fe20000010007 */
[----:B------:R-:W-:-:S02]  /*4360*/  @P4 IMAD.MOV.U32 R5, RZ, RZ, 0x7f800000 ;  /* 0x7f800000ff054424 */ /* 0x000fc400078e00ff */
[C---:B------:R-:W-:Y:S01]  /*4370*/  FFMA.FTZ R14, R13.reuse, R14, 0.48089820146560668945 ;  /* 0x3ef6384a0d0e7423 */ /* 0x040fe2000001000e */
[----:B------:R-:W-:Y:S01]  /*4380*/  FMUL R11, R10, R11 ;  /* 0x0000000b0a0b7220 */ /* 0x000fe20000400000 */
[----:B------:R-:W-:Y:S01]  /*4390*/  FFMA.FTZ R7, R6, R7, -0.72134751081466674805 ;  /* 0xbf38aa3b06077423 */ /* 0x000fe20000010007 */
[----:B------:R-:W-:Y:S01]  /*43a0*/  @P3 MOV R4, 0x7f800000 ;  /* 0x7f80000000043802 */ /* 0x000fe20000000f00 */
[C---:B------:R-:W-:Y:S01]  /*43b0*/  FFMA.FTZ R14, R13.reuse, R14, -0.72134751081466674805 ;  /* 0xbf38aa3b0d0e7423 */ /* 0x040fe2000001000e */
[----:B------:R-:W-:Y:S01]  /*43c0*/  FFMA.FTZ R10, R10, 1.4426950216293334961, R11 ;  /* 0x3fb8aa3b0a0a7823 */ /* 0x000fe2000001000b */
[C---:B------:R-:W-:Y:S01]  /*43d0*/  FMUL R7, R6.reuse, R7 ;  /* 0x0000000706077220 */ /* 0x040fe20000400000 */
[----:B------:R-:W-:Y:S01]  /*43e0*/  LDS R29, [R24+UR8+0x200] ;  /* 0x00020008181d7984 */ /* 0x000fe20008000800 */
[----:B------:R-:W-:Y:S01]  /*43f0*/  FMUL R14, R13, R14 ;  /* 0x0000000e0d0e7220 */ /* 0x000fe20000400000 */
[----:B------:R-:W-:Y:S01]  /*4400*/  FADD R21, R9, R10 ;  /* 0x0000000a09157221 */ /* 0x000fe20000000000 */
[----:B------:R-:W-:Y:S01]  /*4410*/  FMUL R7, R6, R7 ;  /* 0x0000000706077220 */ /* 0x000fe20000400000 */
[----:B------:R-:W-:Y:S01]  /*4420*/  @P4 FFMA.FTZ R21, R26, R5, +INF ;  /* 0x7f8000001a154423 */ /* 0x000fe20000010005 */
[C---:B------:R-:W-:Y:S01]  /*4430*/  FSETP.NEU.AND P4, PT, R25.reuse, RZ, PT ;  /* 0x000000ff1900720b */ /* 0x040fe20003f8d000 */
[----:B------:R-:W-:Y:S01]  /*4440*/  @P3 FFMA.FTZ R3, R25, R4, +INF ;  /* 0x7f80000019033423 */ /* 0x000fe20000010004 */
[----:B------:R-:W-:Y:S01]  /*4450*/  FFMA.FTZ R7, R6, 1.4426950216293334961, R7 ;  /* 0x3fb8aa3b06077823 */ /* 0x000fe20000010007 */
[----:B------:R-:W-:Y:S01]  /*4460*/  FMUL R14, R13, R14 ;  /* 0x0000000e0d0e7220 */ /* 0x000fe20000400000 */
[----:B------:R-:W3:Y:S01]  /*4470*/  LDS R25, [R24+UR8] ;  /* 0x0000000818197984 */ /* 0x000ee20008000800 */
[----:B------:R-:W-:-:S02]  /*4480*/  @P1 IMAD.MOV.U32 R6, RZ, RZ, 0x7f800000 ;  /* 0x7f800000ff061424 */ /* 0x000fc400078e00ff */
[----:B------:R-:W-:Y:S01]  /*4490*/  FADD R20, R8, R7 ;  /* 0x0000000708147221 */ /* 0x000fe20000000000 */
[----:B------:R-:W-:Y:S01]  /*44a0*/  SHF.R.U32.HI R7, RZ, 0x5, R0 ;  /* 0x00000005ff077819 */ /* 0x000fe20000011600 */
[----:B------:R-:W-:Y:S02]  /*44b0*/  IMAD R4, R2, UR7, RZ ;  /* 0x0000000702047c24 */ /* 0x000fe4000f8e02ff */
[----:B------:R-:W-:Y:S01]  /*44c0*/  FFMA.FTZ R13, R13, 1.4426950216293334961, R14 ;  /* 0x3fb8aa3b0d0d7823 */ /* 0x000fe2000001000e */
[C---:B------:R-:W-:Y:S01]  /*44d0*/  FSETP.NEU.AND P3, PT, R27.reuse, RZ, PT ;  /* 0x000000ff1b00720b */ /* 0x040fe20003f6d000 */
[----:B------:R-:W-:Y:S01]  /*44e0*/  @P1 FFMA.FTZ R20, R27, R6, +INF ;  /* 0x7f8000001b141423 */ /* 0x000fe20000010006 */
[----:B------:R-:W-:Y:S01]  /*44f0*/  SGXT.U32 R7, R7, 0x3 ;  /* 0x000000030707781a */ /* 0x000fe20000000000 */
[----:B------:R-:W-:Y:S01]  /*4500*/  @P5 IMAD.MOV.U32 R9, RZ, RZ, 0x7f800000 ;  /* 0x7f800000ff095424 */ /* 0x000fe200078e00ff */
[----:B------:R-:W4:Y:S01]  /*4510*/  LDS R27, [R24+UR8+0x100] ;  /* 0x00010008181b7984 */ /* 0x000f220008000800 */
[----:B------:R-:W-:-:S02]  /*4520*/  IMAD.SHL.U32 R5, R4, 0x2, RZ ;  /* 0x0000000204057824 */ /* 0x000fc400078e00ff */
[----:B------:R-:W-:Y:S01]  /*4530*/  FADD R22, R12, R13 ;  /* 0x0000000d0c167221 */ /* 0x000fe20000000000 */
[----:B--2---:R-:W-:Y:S02]  /*4540*/  IMAD R7, R7, R16, RZ ;  /* 0x0000001007077224 */ /* 0x004fe400078e02ff */
[----:B------:R-:W-:Y:S01]  /*4550*/  @P5 FFMA.FTZ R22, R28, R9, +INF ;  /* 0x7f8000001c165423 */ /* 0x000fe20000010009 */
[----:B------:R-:W-:Y:S01]  /*4560*/  UIMAD.WIDE UR6, UR6, 0x2, URZ ;  /* 0x00000002060678a5 */ /* 0x000fe2000f8e02ff */
[----:B0-----:R-:W-:Y:S01]  /*4570*/  IADD3 R18, P5, P6, R5, UR5, R18 ;  /* 0x0000000505127c10 */ /* 0x001fe2000febe012 */
[----:B------:R-:W-:Y:S01]  /*4580*/  IMAD R9, R16, 0x8, R7 ;  /* 0x0000000810097824 */ /* 0x000fe200078e0207 */
[----:B------:R-:W0:Y:S01]  /*4590*/  LDS R31, [R24+UR8+0x300] ;  /* 0x00030008181f7984 */ /* 0x000e220008000800 */
[----:B------:R-:W-:Y:S01]  /*45a0*/  IMAD.SHL.U32 R5, R0, 0x10, RZ ;  /* 0x0000001000057824 */ /* 0x000fe200078e00ff */
[----:B------:R-:W-:Y:S01]  /*45b0*/  FSETP.NEU.AND P1, PT, R28, RZ, PT ;  /* 0x000000ff1c00720b */ /* 0x000fe20003f2d000 */
[----:B------:R-:W-:Y:S01]  /*45c0*/  IMAD.HI R4, R4, 0x2, RZ ;  /* 0x0000000204047827 */ /* 0x000fe200078e02ff */
[----:B------:R-:W-:-:S02]  /*45d0*/  FSETP.NEU.AND P2, PT, R26, RZ, PT ;  /* 0x000000ff1a00720b */ /* 0x000fc40003f4d000 */
[----:B------:R-:W-:Y:S01]  /*45e0*/  LOP3.LUT R5, R5, 0x70, RZ, 0xc0, !PT ;  /* 0x0000007005057812 */ /* 0x000fe200078ec0ff */
[----:B------:R-:W-:Y:S01]  /*45f0*/  IMAD R0, R16, 0x8, R9 ;  /* 0x0000000810007824 */ /* 0x000fe200078e0209 */
[----:B------:R-:W-:Y:S01]  /*4600*/  IADD3.X R28, PT, PT, R4, UR7, R19, P5, P6 ;  /* 0x00000007041c7c10 */ /* 0x000fe2000afec413 */
[----:B------:R-:W2:Y:S01]  /*4610*/  LDCU UR6, c[0x0][0x3ec] ;  /* 0x00007d80ff0677ac */ /* 0x000ea20008000800 */
[-C--:B------:R-:W-:Y:S01]  /*4620*/  LEA R4, P6, R7, R18.reuse, 0x1 ;  /* 0x0000001207047211 */ /* 0x080fe200078c08ff */
[C---:B------:R-:W-:Y:S01]  /*4630*/  IMAD R11, R16.reuse, 0x8, R0 ;  /* 0x00000008100b7824 */ /* 0x040fe200078e0200 */
[----:B------:R-:W-:Y:S02]  /*4640*/  IADD3 R26, PT, PT, R5, UR8, RZ ;  /* 0x00000008051a7c10 */ /* 0x000fe4000fffe0ff */
[----:B------:R-:W-:Y:S01]  /*4650*/  LEA R6, P5, R9, R18, 0x1 ;  /* 0x0000001209067211 */ /* 0x000fe200078a08ff */
[----:B------:R-:W-:Y:S01]  /*4660*/  IMAD R13, R16, 0x8, R11 ;  /* 0x00000008100d7824 */ /* 0x000fe200078e020b */
[----:B------:R-:W-:-:S02]  /*4670*/  LEA.HI.X.SX32 R5, R7, R28, 0x1, P6 ;  /* 0x0000001c07057211 */ /* 0x000fc400030f0eff */
[----:B------:R-:W-:Y:S01]  /*4680*/  LEA R8, P6, R0, R18, 0x1 ;  /* 0x0000001200087211 */ /* 0x000fe200078c08ff */
[----:B------:R-:W-:Y:S01]  /*4690*/  IMAD R15, R16, 0x8, R13 ;  /* 0x00000008100f7824 */ /* 0x000fe200078e020d */
[-C--:B------:R-:W-:Y:S02]  /*46a0*/  LEA.HI.X.SX32 R7, R9, R28.reuse, 0x1, P5 ;  /* 0x0000001c09077211 */ /* 0x080fe400028f0eff */
[----:B------:R-:W-:Y:S01]  /*46b0*/  LEA.HI.X.SX32 R9, R0, R28, 0x1, P6 ;  /* 0x0000001c00097211 */ /* 0x000fe200030f0eff */
[C---:B------:R-:W-:Y:S01]  /*46c0*/  IMAD R0, R16.reuse, 0x8, R15 ;  /* 0x0000000810007824 */ /* 0x040fe200078e020f */
[-C--:B------:R-:W-:Y:S01]  /*46d0*/  LEA R12, P6, R13, R18.reuse, 0x1 ;  /* 0x000000120d0c7211 */ /* 0x080fe200078c08ff */
[----:B---3--:R3:W-:Y:S01]  /*46e0*/  STG.E.U16 desc[UR10][R4.64], R25 ;  /* 0x0000001904007986 */ /* 0x0087e2000c10150a */
[----:B------:R-:W-:Y:S01]  /*46f0*/  LEA R10, P5, R11, R18, 0x1 ;  /* 0x000000120b0a7211 */ /* 0x000fe200078a08ff */
[----:B------:R-:W-:Y:S01]  /*4700*/  IMAD R19, R16, 0x8, R0 ;  /* 0x0000000810137824 */ /* 0x000fe200078e0200 */
[----:B------:R-:W-:Y:S01]  /*4710*/  LEA.HI.X.SX32 R13, R13, R28, 0x1, P6 ;  /* 0x0000001c0d0d7211 */ /* 0x000fe200030f0eff */
[----:B--2---:R-:W-:Y:S01]  /*4720*/  UIMAD UR6, UR9, UR6, URZ ;  /* 0x00000006090672a4 */ /* 0x004fe2000f8e02ff */
[----:B------:R-:W-:-:S02]  /*4730*/  LEA R16, P6, R0, R18, 0x1 ;  /* 0x0000001200107211 */ /* 0x000fc400078c08ff */
[-C--:B------:R-:W-:Y:S01]  /*4740*/  LEA.HI.X.SX32 R11, R11, R28.reuse, 0x1, P5 ;  /* 0x0000001c0b0b7211 */ /* 0x080fe200028f0eff */
[----:B------:R-:W-:Y:S01]  /*4750*/  USHF.L.U32 UR5, UR6, 0x2, URZ ;  /* 0x0000000206057899 */ /* 0x000fe200080006ff */
[----:B------:R-:W-:Y:S01]  /*4760*/  LEA.HI.X.SX32 R17, R0, R28, 0x1, P6 ;  /* 0x0000001c00117211 */ /* 0x000fe200030f0eff */
[----:B------:R-:W-:Y:S01]  /*4770*/  UIMAD.WIDE UR6, UR6, 0x4, URZ ;  /* 0x00000004060678a5 */ /* 0x000fe2000f8e02ff */
[----:B------:R-:W-:Y:S02]  /*4780*/  PRMT R0, R25, 0x7632, R0 ;  /* 0x0000763219007816 */ /* 0x000fe40000000000 */
[----:B------:R-:W-:Y:S02]  /*4790*/  LEA R14, P5, R15, R18, 0x1 ;  /* 0x000000120f0e7211 */ /* 0x000fe400078a08ff */
[----:B---3--:R-:W-:Y:S01]  /*47a0*/  FSEL R4, R3, -INF , P4 ;  /* 0xff80000003047808 */ /* 0x008fe20002000000 */
[----:B------:R2:W-:Y:S01]  /*47b0*/  STG.E.U16 desc[UR10][R6.64], R0 ;  /* 0x0000000006007986 */ /* 0x0005e2000c10150a */
[----:B------:R-:W-:-:S02]  /*47c0*/  LEA.HI.X.SX32 R15, R15, R28, 0x1, P5 ;  /* 0x0000001c0f0f7211 */ /* 0x000fc400028f0eff */
[C---:B------:R-:W-:Y:S01]  /*47d0*/  LEA R18, P5, R19.reuse, R18, 0x1 ;  /* 0x0000001213127211 */ /* 0x040fe200078a08ff */
[----:B----4-:R3:W-:Y:S01]  /*47e0*/  STG.E.U16 desc[UR10][R8.64], R27 ;  /* 0x0000001b08007986 */ /* 0x0107e2000c10150a */
[----:B------:R-:W-:Y:S02]  /*47f0*/  FSEL R3, R20, -INF , P3 ;  /* 0xff80000014037808 */ /* 0x000fe40001800000 */
[----:B------:R-:W-:Y:S02]  /*4800*/  LEA.HI.X.SX32 R19, R19, R28, 0x1, P5 ;  /* 0x0000001c13137211 */ /* 0x000fe400028f0eff */
[----:B------:R-:W-:Y:S02]  /*4810*/  FSEL R5, R22, -INF , P1 ;  /* 0xff80000016057808 */ /* 0x000fe40000800000 */
[----:B------:R-:W-:Y:S02]  /*4820*/  LEA.HI R26, R23, R26, RZ, 0x1f ;  /* 0x0000001a171a7211 */ /* 0x000fe400078ff8ff */
[----:B--2---:R-:W-:-:S02]  /*4830*/  PRMT R7, R27, 0x7632, R7 ;  /* 0x000076321b077816 */ /* 0x004fc40000000007 */
[----:B0-----:R-:W-:Y:S01]  /*4840*/  PRMT R6, R31, 0x7632, R6 ;  /* 0x000076321f067816 */ /* 0x001fe20000000006 */
[----:B---3--:R-:W-:Y:S01]  /*4850*/  FFMA R8, R4, 0.69314718246459960938, R115 ;  /* 0x3f31721804087823 */ /* 0x008fe20000000073 */
[----:B------:R-:W-:Y:S01]  /*4860*/  FSEL R0, R21, -INF , P2 ;  /* 0xff80000015007808 */ /* 0x000fe20001000000 */
[----:B------:R0:W-:Y:S01]  /*4870*/  STG.E.U16 desc[UR10][R10.64], R7 ;  /* 0x000000070a007986 */ /* 0x0001e2000c10150a */
[----:B------:R-:W-:Y:S01]  /*4880*/  FFMA R9, R3, 0.69314718246459960938, R114 ;  /* 0x3f31721803097823 */ /* 0x000fe20000000072 */
[----:B------:R-:W-:Y:S01]  /*4890*/  LEA R4, R35, UR8, 0x2 ;  /* 0x0000000823047c11 */ /* 0x000fe2000f8e10ff */
[----:B------:R-:W-:Y:S01]  /*48a0*/  IMAD.SHL.U32 R3, R2, 0x4, RZ ;  /* 0x0000000402037824 */ /* 0x000fe200078e00ff */
[----:B------:R-:W-:Y:S01]  /*48b0*/  STG.E.U16 desc[UR10][R12.64], R29 ;  /* 0x0000001d0c007986 */ /* 0x000fe2000c10150a */
[----:B0-----:R-:W-:Y:S01]  /*48c0*/  PRMT R11, R29, 0x7632, R11 ;  /* 0x000076321d0b7816 */ /* 0x001fe2000000000b */
[----:B------:R-:W-:Y:S01]  /*48d0*/  FFMA R10, R0, 0.69314718246459960938, R113 ;  /* 0x3f317218000a7823 */ /* 0x000fe20000000071 */
[----:B------:R-:W-:Y:S01]  /*48e0*/  IMAD.HI R0, R2, 0x4, RZ ;  /* 0x0000000402007827 */ /* 0x000fe200078e02ff */
[----:B-1----:R-:W-:-:S02]  /*48f0*/  IADD3 R2, P1, P2, R3, UR5, R32 ;  /* 0x0000000503027c10 */ /* 0x002fc4000fa3e020 */
[----:B------:R0:W-:Y:S02]  /*4900*/  STG.E.U16 desc[UR10][R14.64], R11 ;  /* 0x0000000b0e007986 */ /* 0x0001e4000c10150a */
[----:B------:R-:W-:Y:S02]  /*4910*/  IADD3.X R3, PT, PT, R0, UR7, R33, P1, P2 ;  /* 0x0000000700037c10 */ /* 0x000fe40008fe4421 */
[----:B------:R1:W-:Y:S04]  /*4920*/  STG.E.U16 desc[UR10][R16.64], R31 ;  /* 0x0000001f10007986 */ /* 0x0003e8000c10150a */
[----:B------:R1:W-:Y:S01]  /*4930*/  STG.E.U16 desc[UR10][R18.64], R6 ;  /* 0x0000000612007986 */ /* 0x0003e2000c10150a */
[----:B0-----:R-:W-:Y:S01]  /*4940*/  FFMA R11, R5, 0.69314718246459960938, R112 ;  /* 0x3f317218050b7823 */ /* 0x001fe20000000070 */
[----:B------:R-:W-:Y:S06]  /*4950*/  BAR.SYNC.DEFER_BLOCKING 0x0 ;  /* 0x0000000000007b1d */ /* 0x000fec0000010000 */
[----:B------:R1:W-:Y:S02]  /*4960*/  STS.128 [R4], R8 ;  /* 0x0000000804007388 */ /* 0x0003e40000000c00 */
[----:B------:R-:W-:Y:S06]  /*4970*/  BAR.SYNC.DEFER_BLOCKING 0x0 ;  /* 0x0000000000007b1d */ /* 0x000fec0000010000 */
[----:B------:R-:W-:Y:S05]  /*4980*/  @P0 EXIT ;  /* 0x000000000000094d */ /* 0x000fea0003800000 */
[----:B------:R-:W0:Y:S04]  /*4990*/  LDS R5, [R26] ;  /* 0x000000001a057984 */ /* 0x000e280000000800 */
[----:B0-----:R-:W-:Y:S01]  /*49a0*/  STG.E desc[UR10][R2.64], R5 ;  /* 0x0000000502007986 */ /* 0x001fe2000c10190a */
[----:B------:R-:W-:Y:S05]  /*49b0*/  EXIT ;  /* 0x000000000000794d */ /* 0x000fea0003800000 */
.L_x_10:
[----:B------:R-:W-:-:S00]  /*49c0*/  BRA `(.L_x_10) ;  /* 0xfffffffc00fc7947 */ /* 0x000fc0000383ffff */
[----:B------:R-:W-:-:S00]  /*49d0*/  NOP ;  /* 0x0000000000007918 */ /* 0x000fc00000000000 */
        /* <DEDUP_REMOVED lines=10> */
.L_x_11:


//--------------------- .nv.global.init           --------------------------
	.section	.nv.global.init,"aw",@progbits
.nv.global.init:
	.type		_$_str,@object
	.size		_$_str,(.L_0 - _$_str)
_$_str:
        /*0000*/ 	.byte	0x5f, 0x5f, 0x43, 0x55, 0x44, 0x41, 0x5f, 0x46, 0x54, 0x5a, 0x00
.L_0:


//--------------------- .nv.shared.attn_fwd       --------------------------
	.section	.nv.shared.attn_fwd,"aw",@nobits
	.sectionflags	@""
	.align	16
	.zero		1024


//--------------------- .nv.shared.reserved.0     --------------------------
	.section	.nv.shared.reserved.0,"aw",@nobits
	.weak		__nv_reservedSMEM_offset_0_alias
	.size		__nv_reservedSMEM_offset_0_alias, 0, 64
	.other		__nv_reservedSMEM_offset_0_alias,@"STO_CUDA_RESERVED_SHARED STV_DEFAULT"
__nv_reservedSMEM_offset_0_alias:
	.zero		0
	.zero		64


//--------------------- .nv.constant0.attn_fwd    --------------------------
	.section	.nv.constant0.attn_fwd,"a",@progbits
	.sectionflags	@""
	.align	4
.nv.constant0.attn_fwd:
	.zero		1032


//--------------------- SYMBOLS --------------------------

	.type		.nv.reservedSmem.offset0,@object
	.size		.nv.reservedSmem.offset0,0x4
	.type		.nv.reservedSmem.cap,@object
	.size		.nv.reservedSmem.cap,0x4
